//
// Generated by NVIDIA NVVM Compiler
//
// Compiler Build ID: CL-36424714
// Cuda compilation tools, release 13.0, V13.0.88
// Based on NVVM 20.0.0
//

.version 9.0
.target sm_100
.address_size 64

	// .globl	_Z7computefifffifffffffPfS_S_fffffffffff
.extern .func  (.param .b32 func_retval0) vprintf
(
	.param .b64 vprintf_param_0,
	.param .b64 vprintf_param_1
)
;
.global .align 1 .b8 $str[7] = {37, 46, 49, 55, 103, 10};

.visible .entry _Z7computefifffifffffffPfS_S_fffffffffff(
	.param .f32 _Z7computefifffifffffffPfS_S_fffffffffff_param_0,
	.param .u32 _Z7computefifffifffffffPfS_S_fffffffffff_param_1,
	.param .f32 _Z7computefifffifffffffPfS_S_fffffffffff_param_2,
	.param .f32 _Z7computefifffifffffffPfS_S_fffffffffff_param_3,
	.param .f32 _Z7computefifffifffffffPfS_S_fffffffffff_param_4,
	.param .u32 _Z7computefifffifffffffPfS_S_fffffffffff_param_5,
	.param .f32 _Z7computefifffifffffffPfS_S_fffffffffff_param_6,
	.param .f32 _Z7computefifffifffffffPfS_S_fffffffffff_param_7,
	.param .f32 _Z7computefifffifffffffPfS_S_fffffffffff_param_8,
	.param .f32 _Z7computefifffifffffffPfS_S_fffffffffff_param_9,
	.param .f32 _Z7computefifffifffffffPfS_S_fffffffffff_param_10,
	.param .f32 _Z7computefifffifffffffPfS_S_fffffffffff_param_11,
	.param .f32 _Z7computefifffifffffffPfS_S_fffffffffff_param_12,
	.param .u64 .ptr .align 1 _Z7computefifffifffffffPfS_S_fffffffffff_param_13,
	.param .u64 .ptr .align 1 _Z7computefifffifffffffPfS_S_fffffffffff_param_14,
	.param .u64 .ptr .align 1 _Z7computefifffifffffffPfS_S_fffffffffff_param_15,
	.param .f32 _Z7computefifffifffffffPfS_S_fffffffffff_param_16,
	.param .f32 _Z7computefifffifffffffPfS_S_fffffffffff_param_17,
	.param .f32 _Z7computefifffifffffffPfS_S_fffffffffff_param_18,
	.param .f32 _Z7computefifffifffffffPfS_S_fffffffffff_param_19,
	.param .f32 _Z7computefifffifffffffPfS_S_fffffffffff_param_20,
	.param .f32 _Z7computefifffifffffffPfS_S_fffffffffff_param_21,
	.param .f32 _Z7computefifffifffffffPfS_S_fffffffffff_param_22,
	.param .f32 _Z7computefifffifffffffPfS_S_fffffffffff_param_23,
	.param .f32 _Z7computefifffifffffffPfS_S_fffffffffff_param_24,
	.param .f32 _Z7computefifffifffffffPfS_S_fffffffffff_param_25,
	.param .f32 _Z7computefifffifffffffPfS_S_fffffffffff_param_26
)
{
	.local .align 8 .b8 	__local_depot0[8];
	.reg .b64 	%SP;
	.reg .b64 	%SPL;
	.reg .pred 	%p<35>;
	.reg .b32 	%r<41>;
	.reg .b32 	%f<219>;
	.reg .b64 	%rd<35>;
	.reg .b64 	%fd<2>;

	mov.u64 	%SPL, __local_depot0;
	cvta.local.u64 	%SP, %SPL;
	ld.param.f32 	%f208, [_Z7computefifffifffffffPfS_S_fffffffffff_param_0];
	ld.param.u32 	%r21, [_Z7computefifffifffffffPfS_S_fffffffffff_param_1];
	ld.param.f32 	%f66, [_Z7computefifffifffffffPfS_S_fffffffffff_param_2];
	ld.param.f32 	%f67, [_Z7computefifffifffffffPfS_S_fffffffffff_param_3];
	ld.param.f32 	%f47, [_Z7computefifffifffffffPfS_S_fffffffffff_param_4];
	ld.param.u32 	%r22, [_Z7computefifffifffffffPfS_S_fffffffffff_param_5];
	ld.param.f32 	%f49, [_Z7computefifffifffffffPfS_S_fffffffffff_param_7];
	ld.param.f32 	%f50, [_Z7computefifffifffffffPfS_S_fffffffffff_param_8];
	ld.param.f32 	%f51, [_Z7computefifffifffffffPfS_S_fffffffffff_param_9];
	ld.param.f32 	%f52, [_Z7computefifffifffffffPfS_S_fffffffffff_param_10];
	ld.param.f32 	%f53, [_Z7computefifffifffffffPfS_S_fffffffffff_param_11];
	ld.param.f32 	%f54, [_Z7computefifffifffffffPfS_S_fffffffffff_param_12];
	ld.param.u64 	%rd13, [_Z7computefifffifffffffPfS_S_fffffffffff_param_13];
	ld.param.u64 	%rd14, [_Z7computefifffifffffffPfS_S_fffffffffff_param_14];
	ld.param.u64 	%rd15, [_Z7computefifffifffffffPfS_S_fffffffffff_param_15];
	ld.param.f32 	%f55, [_Z7computefifffifffffffPfS_S_fffffffffff_param_16];
	ld.param.f32 	%f56, [_Z7computefifffifffffffPfS_S_fffffffffff_param_17];
	ld.param.f32 	%f57, [_Z7computefifffifffffffPfS_S_fffffffffff_param_18];
	ld.param.f32 	%f58, [_Z7computefifffifffffffPfS_S_fffffffffff_param_19];
	ld.param.f32 	%f59, [_Z7computefifffifffffffPfS_S_fffffffffff_param_20];
	ld.param.f32 	%f60, [_Z7computefifffifffffffPfS_S_fffffffffff_param_21];
	ld.param.f32 	%f61, [_Z7computefifffifffffffPfS_S_fffffffffff_param_22];
	ld.param.f32 	%f62, [_Z7computefifffifffffffPfS_S_fffffffffff_param_23];
	ld.param.f32 	%f63, [_Z7computefifffifffffffPfS_S_fffffffffff_param_24];
	ld.param.f32 	%f64, [_Z7computefifffifffffffPfS_S_fffffffffff_param_25];
	ld.param.f32 	%f65, [_Z7computefifffifffffffPfS_S_fffffffffff_param_26];
	cvta.to.global.u64 	%rd1, %rd15;
	cvta.to.global.u64 	%rd2, %rd14;
	cvta.to.global.u64 	%rd3, %rd13;
	mov.f32 	%f68, 0f6E57CDBD;
	sub.f32 	%f69, %f68, %f66;
	fma.rn.f32 	%f70, %f67, 0f80002279, %f69;
	setp.leu.f32 	%p1, %f208, %f70;
	setp.lt.s32 	%p2, %r21, 1;
	or.pred  	%p3, %p1, %p2;
	@%p3 bra 	$L__BB0_39;
	ld.param.f32 	%f198, [_Z7computefifffifffffffPfS_S_fffffffffff_param_6];
	div.rn.f32 	%f1, %f47, 0f05B9A7EB;
	add.f32 	%f71, %f51, 0f05900E71;
	mov.f32 	%f72, 0f00000000;
	div.rn.f32 	%f73, %f72, %f71;
	fma.rn.f32 	%f3, %f49, %f50, %f73;
	add.f32 	%f4, %f52, %f53;
	fma.rn.f32 	%f5, %f54, 0fFF800000, 0f855B8BC2;
	setp.lt.s32 	%p4, %r22, 1;
	div.rn.f32 	%f74, %f55, %f56;
	div.rn.f32 	%f75, %f57, 0f7B8F5B4A;
	add.f32 	%f76, %f74, %f75;
	cvt.rpi.f32.f32 	%f6, %f76;
	mul.f32 	%f7, %f58, 0fFBAD77F0;
	div.rn.f32 	%f77, %f61, %f62;
	add.f32 	%f78, %f60, %f77;
	div.rn.f32 	%f8, %f59, %f78;
	fma.rn.f32 	%f79, %f65, 0f80000586, %f64;
	div.rn.f32 	%f80, %f63, %f79;
	mov.f32 	%f81, 0f394B4995;
	div.rn.f32 	%f9, %f81, %f80;
	@%p4 bra 	$L__BB0_18;
	and.b32  	%r1, %r22, 7;
	and.b32  	%r2, %r22, 3;
	and.b32  	%r3, %r22, 2147483640;
	and.b32  	%r4, %r22, 1;
	neg.s32 	%r5, %r3;
	mov.b32 	%r34, 0;
$L__BB0_3:
	setp.ltu.f32 	%p24, %f208, %f1;
	@%p24 bra 	$L__BB0_17;
	setp.lt.u32 	%p25, %r22, 8;
	add.f32 	%f94, %f198, %f208;
	add.f32 	%f95, %f3, %f94;
	setp.lt.f32 	%p26, %f95, %f4;
	selp.f32 	%f208, %f5, %f95, %p26;
	mov.b32 	%r37, 0;
	@%p25 bra 	$L__BB0_7;
	add.s64 	%rd34, %rd3, 16;
	add.s64 	%rd33, %rd2, 16;
	add.s64 	%rd32, %rd1, 16;
	mov.u32 	%r35, %r5;
$L__BB0_6:
	.pragma "nounroll";
	mov.b32 	%r27, -662582312;
	st.global.u32 	[%rd34+-16], %r27;
	st.global.f32 	[%rd33+-16], %f6;
	st.global.f32 	[%rd32+-16], %f7;
	ld.global.f32 	%f96, [%rd33+-16];
	div.rn.f32 	%f97, %f7, %f96;
	ld.global.f32 	%f98, [%rd34+-16];
	mul.f32 	%f99, %f98, 0f05D345D7;
	sub.f32 	%f100, %f97, %f99;
	add.f32 	%f101, %f100, 0f8000000C;
	add.f32 	%f102, %f208, %f101;
	st.global.u32 	[%rd34+-12], %r27;
	st.global.f32 	[%rd33+-12], %f6;
	st.global.f32 	[%rd32+-12], %f7;
	ld.global.f32 	%f103, [%rd33+-12];
	div.rn.f32 	%f104, %f7, %f103;
	ld.global.f32 	%f105, [%rd34+-12];
	mul.f32 	%f106, %f105, 0f05D345D7;
	sub.f32 	%f107, %f104, %f106;
	add.f32 	%f108, %f107, 0f8000000C;
	add.f32 	%f109, %f102, %f108;
	st.global.u32 	[%rd34+-8], %r27;
	st.global.f32 	[%rd33+-8], %f6;
	st.global.f32 	[%rd32+-8], %f7;
	ld.global.f32 	%f110, [%rd33+-8];
	div.rn.f32 	%f111, %f7, %f110;
	ld.global.f32 	%f112, [%rd34+-8];
	mul.f32 	%f113, %f112, 0f05D345D7;
	sub.f32 	%f114, %f111, %f113;
	add.f32 	%f115, %f114, 0f8000000C;
	add.f32 	%f116, %f109, %f115;
	st.global.u32 	[%rd34+-4], %r27;
	st.global.f32 	[%rd33+-4], %f6;
	st.global.f32 	[%rd32+-4], %f7;
	ld.global.f32 	%f117, [%rd33+-4];
	div.rn.f32 	%f118, %f7, %f117;
	ld.global.f32 	%f119, [%rd34+-4];
	mul.f32 	%f120, %f119, 0f05D345D7;
	sub.f32 	%f121, %f118, %f120;
	add.f32 	%f122, %f121, 0f8000000C;
	add.f32 	%f123, %f116, %f122;
	st.global.u32 	[%rd34], %r27;
	st.global.f32 	[%rd33], %f6;
	st.global.f32 	[%rd32], %f7;
	ld.global.f32 	%f124, [%rd33];
	div.rn.f32 	%f125, %f7, %f124;
	ld.global.f32 	%f126, [%rd34];
	mul.f32 	%f127, %f126, 0f05D345D7;
	sub.f32 	%f128, %f125, %f127;
	add.f32 	%f129, %f128, 0f8000000C;
	add.f32 	%f130, %f123, %f129;
	st.global.u32 	[%rd34+4], %r27;
	st.global.f32 	[%rd33+4], %f6;
	st.global.f32 	[%rd32+4], %f7;
	ld.global.f32 	%f131, [%rd33+4];
	div.rn.f32 	%f132, %f7, %f131;
	ld.global.f32 	%f133, [%rd34+4];
	mul.f32 	%f134, %f133, 0f05D345D7;
	sub.f32 	%f135, %f132, %f134;
	add.f32 	%f136, %f135, 0f8000000C;
	add.f32 	%f137, %f130, %f136;
	st.global.u32 	[%rd34+8], %r27;
	st.global.f32 	[%rd33+8], %f6;
	st.global.f32 	[%rd32+8], %f7;
	ld.global.f32 	%f138, [%rd33+8];
	div.rn.f32 	%f139, %f7, %f138;
	ld.global.f32 	%f140, [%rd34+8];
	mul.f32 	%f141, %f140, 0f05D345D7;
	sub.f32 	%f142, %f139, %f141;
	add.f32 	%f143, %f142, 0f8000000C;
	add.f32 	%f144, %f137, %f143;
	st.global.u32 	[%rd34+12], %r27;
	st.global.f32 	[%rd33+12], %f6;
	st.global.f32 	[%rd32+12], %f7;
	ld.global.f32 	%f145, [%rd33+12];
	div.rn.f32 	%f146, %f7, %f145;
	ld.global.f32 	%f147, [%rd34+12];
	mul.f32 	%f148, %f147, 0f05D345D7;
	sub.f32 	%f149, %f146, %f148;
	add.f32 	%f150, %f149, 0f8000000C;
	add.f32 	%f208, %f144, %f150;
	add.s32 	%r35, %r35, 8;
	add.s64 	%rd34, %rd34, 32;
	add.s64 	%rd33, %rd33, 32;
	add.s64 	%rd32, %rd32, 32;
	setp.eq.s32 	%p27, %r35, 0;
	mov.u32 	%r37, %r3;
	@%p27 bra 	$L__BB0_7;
	bra.uni 	$L__BB0_6;
$L__BB0_7:
	setp.eq.s32 	%p28, %r1, 0;
	@%p28 bra 	$L__BB0_15;
	add.s32 	%r28, %r1, -1;
	setp.lt.u32 	%p29, %r28, 3;
	@%p29 bra 	$L__BB0_10;
	mul.wide.u32 	%rd16, %r37, 4;
	add.s64 	%rd17, %rd3, %rd16;
	mov.b32 	%r29, -662582312;
	st.global.u32 	[%rd17], %r29;
	add.s64 	%rd18, %rd2, %rd16;
	st.global.f32 	[%rd18], %f6;
	add.s64 	%rd19, %rd1, %rd16;
	st.global.f32 	[%rd19], %f7;
	ld.global.f32 	%f152, [%rd18];
	div.rn.f32 	%f153, %f7, %f152;
	ld.global.f32 	%f154, [%rd17];
	mul.f32 	%f155, %f154, 0f05D345D7;
	sub.f32 	%f156, %f153, %f155;
	add.f32 	%f157, %f156, 0f8000000C;
	add.f32 	%f158, %f208, %f157;
	st.global.u32 	[%rd17+4], %r29;
	st.global.f32 	[%rd18+4], %f6;
	st.global.f32 	[%rd19+4], %f7;
	ld.global.f32 	%f159, [%rd18+4];
	div.rn.f32 	%f160, %f7, %f159;
	ld.global.f32 	%f161, [%rd17+4];
	mul.f32 	%f162, %f161, 0f05D345D7;
	sub.f32 	%f163, %f160, %f162;
	add.f32 	%f164, %f163, 0f8000000C;
	add.f32 	%f165, %f158, %f164;
	st.global.u32 	[%rd17+8], %r29;
	st.global.f32 	[%rd18+8], %f6;
	st.global.f32 	[%rd19+8], %f7;
	ld.global.f32 	%f166, [%rd18+8];
	div.rn.f32 	%f167, %f7, %f166;
	ld.global.f32 	%f168, [%rd17+8];
	mul.f32 	%f169, %f168, 0f05D345D7;
	sub.f32 	%f170, %f167, %f169;
	add.f32 	%f171, %f170, 0f8000000C;
	add.f32 	%f172, %f165, %f171;
	st.global.u32 	[%rd17+12], %r29;
	st.global.f32 	[%rd18+12], %f6;
	st.global.f32 	[%rd19+12], %f7;
	ld.global.f32 	%f173, [%rd18+12];
	div.rn.f32 	%f174, %f7, %f173;
	ld.global.f32 	%f175, [%rd17+12];
	mul.f32 	%f176, %f175, 0f05D345D7;
	sub.f32 	%f177, %f174, %f176;
	add.f32 	%f178, %f177, 0f8000000C;
	add.f32 	%f208, %f172, %f178;
	add.s32 	%r37, %r37, 4;
$L__BB0_10:
	setp.eq.s32 	%p30, %r2, 0;
	@%p30 bra 	$L__BB0_15;
	setp.eq.s32 	%p31, %r2, 1;
	@%p31 bra 	$L__BB0_13;
	mul.wide.u32 	%rd20, %r37, 4;
	add.s64 	%rd21, %rd3, %rd20;
	mov.b32 	%r30, -662582312;
	st.global.u32 	[%rd21], %r30;
	add.s64 	%rd22, %rd2, %rd20;
	st.global.f32 	[%rd22], %f6;
	add.s64 	%rd23, %rd1, %rd20;
	st.global.f32 	[%rd23], %f7;
	ld.global.f32 	%f180, [%rd22];
	div.rn.f32 	%f181, %f7, %f180;
	ld.global.f32 	%f182, [%rd21];
	mul.f32 	%f183, %f182, 0f05D345D7;
	sub.f32 	%f184, %f181, %f183;
	add.f32 	%f185, %f184, 0f8000000C;
	add.f32 	%f186, %f208, %f185;
	st.global.u32 	[%rd21+4], %r30;
	st.global.f32 	[%rd22+4], %f6;
	st.global.f32 	[%rd23+4], %f7;
	ld.global.f32 	%f187, [%rd22+4];
	div.rn.f32 	%f188, %f7, %f187;
	ld.global.f32 	%f189, [%rd21+4];
	mul.f32 	%f190, %f189, 0f05D345D7;
	sub.f32 	%f191, %f188, %f190;
	add.f32 	%f192, %f191, 0f8000000C;
	add.f32 	%f208, %f186, %f192;
	add.s32 	%r37, %r37, 2;
$L__BB0_13:
	setp.eq.s32 	%p32, %r4, 0;
	@%p32 bra 	$L__BB0_15;
	mul.wide.u32 	%rd24, %r37, 4;
	add.s64 	%rd25, %rd3, %rd24;
	mov.b32 	%r31, -662582312;
	st.global.u32 	[%rd25], %r31;
	add.s64 	%rd26, %rd2, %rd24;
	st.global.f32 	[%rd26], %f6;
	add.s64 	%rd27, %rd1, %rd24;
	st.global.f32 	[%rd27], %f7;
	ld.global.f32 	%f193, [%rd26];
	div.rn.f32 	%f194, %f7, %f193;
	ld.global.f32 	%f195, [%rd25];
	fma.rn.f32 	%f196, %f195, 0f85D345D7, %f194;
	add.f32 	%f197, %f196, 0f8000000C;
	add.f32 	%f208, %f208, %f197;
$L__BB0_15:
	setp.eq.f32 	%p33, %f208, %f8;
	@%p33 bra 	$L__BB0_16;
	bra.uni 	$L__BB0_17;
$L__BB0_16:
	sub.f32 	%f208, %f208, %f9;
$L__BB0_17:
	add.s32 	%r34, %r34, 1;
	setp.eq.s32 	%p34, %r34, %r21;
	@%p34 bra 	$L__BB0_39;
	bra.uni 	$L__BB0_3;
$L__BB0_18:
	and.b32  	%r15, %r21, 3;
	setp.lt.u32 	%p5, %r21, 4;
	@%p5 bra 	$L__BB0_33;
	and.b32  	%r16, %r21, 2147483644;
	mov.b32 	%r39, 0;
$L__BB0_20:
	setp.ltu.f32 	%p6, %f208, %f1;
	@%p6 bra 	$L__BB0_23;
	add.f32 	%f83, %f198, %f208;
	add.f32 	%f84, %f3, %f83;
	setp.lt.f32 	%p7, %f84, %f4;
	selp.f32 	%f208, %f5, %f84, %p7;
	setp.neu.f32 	%p8, %f208, %f8;
	@%p8 bra 	$L__BB0_23;
	sub.f32 	%f208, %f208, %f9;
$L__BB0_23:
	setp.ltu.f32 	%p9, %f208, %f1;
	@%p9 bra 	$L__BB0_26;
	add.f32 	%f85, %f198, %f208;
	add.f32 	%f86, %f3, %f85;
	setp.lt.f32 	%p10, %f86, %f4;
	selp.f32 	%f208, %f5, %f86, %p10;
	setp.neu.f32 	%p11, %f208, %f8;
	@%p11 bra 	$L__BB0_26;
	sub.f32 	%f208, %f208, %f9;
$L__BB0_26:
	setp.ltu.f32 	%p12, %f208, %f1;
	@%p12 bra 	$L__BB0_29;
	add.f32 	%f87, %f198, %f208;
	add.f32 	%f88, %f3, %f87;
	setp.lt.f32 	%p13, %f88, %f4;
	selp.f32 	%f208, %f5, %f88, %p13;
	setp.neu.f32 	%p14, %f208, %f8;
	@%p14 bra 	$L__BB0_29;
	sub.f32 	%f208, %f208, %f9;
$L__BB0_29:
	setp.ltu.f32 	%p15, %f208, %f1;
	@%p15 bra 	$L__BB0_32;
	add.f32 	%f89, %f198, %f208;
	add.f32 	%f90, %f3, %f89;
	setp.lt.f32 	%p16, %f90, %f4;
	selp.f32 	%f208, %f5, %f90, %p16;
	setp.neu.f32 	%p17, %f208, %f8;
	@%p17 bra 	$L__BB0_32;
	sub.f32 	%f208, %f208, %f9;
$L__BB0_32:
	add.s32 	%r39, %r39, 4;
	setp.ne.s32 	%p18, %r39, %r16;
	@%p18 bra 	$L__BB0_20;
$L__BB0_33:
	setp.eq.s32 	%p19, %r15, 0;
	@%p19 bra 	$L__BB0_39;
	mov.b32 	%r40, 0;
$L__BB0_35:
	.pragma "nounroll";
	setp.ltu.f32 	%p20, %f208, %f1;
	@%p20 bra 	$L__BB0_38;
	add.f32 	%f91, %f198, %f208;
	add.f32 	%f92, %f3, %f91;
	setp.lt.f32 	%p21, %f92, %f4;
	selp.f32 	%f208, %f5, %f92, %p21;
	setp.neu.f32 	%p22, %f208, %f8;
	@%p22 bra 	$L__BB0_38;
	sub.f32 	%f208, %f208, %f9;
$L__BB0_38:
	add.s32 	%r40, %r40, 1;
	setp.ne.s32 	%p23, %r40, %r15;
	@%p23 bra 	$L__BB0_35;
$L__BB0_39:
	add.u64 	%rd28, %SP, 0;
	add.u64 	%rd29, %SPL, 0;
	cvt.f64.f32 	%fd1, %f208;
	st.local.f64 	[%rd29], %fd1;
	mov.u64 	%rd30, $str;
	cvta.global.u64 	%rd31, %rd30;
	{ // callseq 0, 0
	.param .b64 param0;
	st.param.b64 	[param0], %rd31;
	.param .b64 param1;
	st.param.b64 	[param1], %rd28;
	.param .b32 retval0;
	call.uni (retval0), 
	vprintf, 
	(
	param0, 
	param1
	);
	ld.param.b32 	%r32, [retval0];
	} // callseq 0
	ret;

}


// ===== COMPILED SASS (sm_100) =====

	.target	sm_100

	.elftype	@"ET_EXEC"


//--------------------- .note.nv.tkinfo           --------------------------
	.section	.note.nv.tkinfo,"",@"SHT_NOTE"
	.sectionflags	@"SHF_NOTE_NV_TKINFO"
	.tkinfo
        /*0018*/ 	.word	0x00000002
        /*0030*/ 	.string	""
        /*0030*/ 	.string	"ptxas"
        /*0030*/ 	.string	"Cuda compilation tools, release 13.0, V13.0.88"
        /*0030*/ 	.string	"Build cuda_13.0.r13.0/compiler.36424714_0"
        /*0030*/ 	.string	"-arch sm_100 -m 64 "



//--------------------- .note.nv.cuinfo           --------------------------
	.section	.note.nv.cuinfo,"",@"SHT_NOTE"
	.sectionflags	@"SHF_NOTE_NV_CUINFO"
        /*0018*/ 	.short	0x0002
        /*001a*/ 	.short	0x0064
        /*001c*/ 	.short	0x0082
	.zero		2


//--------------------- .nv.info                  --------------------------
	.section	.nv.info,"",@"SHT_CUDA_INFO"
	.align	4


	//----- nvinfo : EIATTR_REGCOUNT
	.align		4
        /*0000*/ 	.byte	0x04, 0x2f
        /*0002*/ 	.short	(.L_2 - .L_1)
	.align		4
.L_1:
        /*0004*/ 	.word	index@(_Z7computefifffifffffffPfS_S_fffffffffff)
        /*0008*/ 	.word	0x00000020


	//----- nvinfo : EIATTR_FRAME_SIZE
	.align		4
.L_2:
        /*000c*/ 	.byte	0x04, 0x11
        /*000e*/ 	.short	(.L_4 - .L_3)
	.align		4
.L_3:
        /*0010*/ 	.word	index@($__internal_0_$__cuda_sm3x_div_rn_noftz_f32_slowpath)
        /*0014*/ 	.word	0x00000008


	//----- nvinfo : EIATTR_FRAME_SIZE
	.align		4
.L_4:
        /*0018*/ 	.byte	0x04, 0x11
        /*001a*/ 	.short	(.L_6 - .L_5)
	.align		4
.L_5:
        /*001c*/ 	.word	index@(_Z7computefifffifffffffPfS_S_fffffffffff)
        /*0020*/ 	.word	0x00000008


	//----- nvinfo : EIATTR_MIN_STACK_SIZE
	.align		4
.L_6:
        /*0024*/ 	.byte	0x04, 0x12
        /*0026*/ 	.short	(.L_8 - .L_7)
	.align		4
.L_7:
        /*0028*/ 	.word	index@(_Z7computefifffifffffffPfS_S_fffffffffff)
        /*002c*/ 	.word	0x00000008
.L_8:


//--------------------- .nv.compat                --------------------------
	.section	.nv.compat,"",@"SHT_CUDA_COMPAT_INFO"
	.align	4
        /*0000*/ 	.byte	0x02, 0x09, 0x00, 0x00, 0x02, 0x02, 0x01, 0x00, 0x02, 0x05, 0x05, 0x00, 0x03, 0x07, 0x01, 0x01
        /*0010*/ 	.byte	0x02, 0x03, 0x00, 0x00, 0x02, 0x06, 0x01, 0x00, 0x04, 0x0b, 0x08, 0x00, 0x01, 0x00, 0x00, 0x00
        /*0020*/ 	.byte	0x00, 0x00, 0x00, 0x00


//--------------------- .nv.info._Z7computefifffifffffffPfS_S_fffffffffff --------------------------
	.section	.nv.info._Z7computefifffifffffffPfS_S_fffffffffff,"",@"SHT_CUDA_INFO"
	.sectionflags	@""
	.align	4


	//----- nvinfo : EIATTR_CUDA_API_VERSION
	.align		4
        /*0000*/ 	.byte	0x04, 0x37
        /*0002*/ 	.short	(.L_10 - .L_9)
.L_9:
        /*0004*/ 	.word	0x00000082


	//----- nvinfo : EIATTR_KPARAM_INFO
	.align		4
.L_10:
        /*0008*/ 	.byte	0x04, 0x17
        /*000a*/ 	.short	(.L_12 - .L_11)
.L_11:
        /*000c*/ 	.word	0x00000000
        /*0010*/ 	.short	0x001a
        /*0012*/ 	.short	0x0078
        /*0014*/ 	.byte	0x00, 0xf0, 0x11, 0x00


	//----- nvinfo : EIATTR_KPARAM_INFO
	.align		4
.L_12:
        /*0018*/ 	.byte	0x04, 0x17
        /*001a*/ 	.short	(.L_14 - .L_13)
.L_13:
        /*001c*/ 	.word	0x00000000
        /*0020*/ 	.short	0x0019
        /*0022*/ 	.short	0x0074
        /*0024*/ 	.byte	0x00, 0xf0, 0x11, 0x00


	//----- nvinfo : EIATTR_KPARAM_INFO
	.align		4
.L_14:
        /*0028*/ 	.byte	0x04, 0x17
        /*002a*/ 	.short	(.L_16 - .L_15)
.L_15:
        /*002c*/ 	.word	0x00000000
        /*0030*/ 	.short	0x0018
        /*0032*/ 	.short	0x0070
        /*0034*/ 	.byte	0x00, 0xf0, 0x11, 0x00


	//----- nvinfo : EIATTR_KPARAM_INFO
	.align		4
.L_16:
        /*0038*/ 	.byte	0x04, 0x17
        /*003a*/ 	.short	(.L_18 - .L_17)
.L_17:
        /*003c*/ 	.word	0x00000000
        /*0040*/ 	.short	0x0017
        /*0042*/ 	.short	0x006c
        /*0044*/ 	.byte	0x00, 0xf0, 0x11, 0x00


	//----- nvinfo : EIATTR_KPARAM_INFO
	.align		4
.L_18:
        /*0048*/ 	.byte	0x04, 0x17
        /*004a*/ 	.short	(.L_20 - .L_19)
.L_19:
        /*004c*/ 	.word	0x00000000
        /*0050*/ 	.short	0x0016
        /*0052*/ 	.short	0x0068
        /*0054*/ 	.byte	0x00, 0xf0, 0x11, 0x00


	//----- nvinfo : EIATTR_KPARAM_INFO
	.align		4
.L_20:
        /*0058*/ 	.byte	0x04, 0x17
        /*005a*/ 	.short	(.L_22 - .L_21)
.L_21:
        /*005c*/ 	.word	0x00000000
        /*0060*/ 	.short	0x0015
        /*0062*/ 	.short	0x0064
        /*0064*/ 	.byte	0x00, 0xf0, 0x11, 0x00


	//----- nvinfo : EIATTR_KPARAM_INFO
	.align		4
.L_22:
        /*0068*/ 	.byte	0x04, 0x17
        /*006a*/ 	.short	(.L_24 - .L_23)
.L_23:
        /*006c*/ 	.word	0x00000000
        /*0070*/ 	.short	0x0014
        /*0072*/ 	.short	0x0060
        /*0074*/ 	.byte	0x00, 0xf0, 0x11, 0x00


	//----- nvinfo : EIATTR_KPARAM_INFO
	.align		4
.L_24:
        /*0078*/ 	.byte	0x04, 0x17
        /*007a*/ 	.short	(.L_26 - .L_25)
.L_25:
        /*007c*/ 	.word	0x00000000
        /*0080*/ 	.short	0x0013
        /*0082*/ 	.short	0x005c
        /*0084*/ 	.byte	0x00, 0xf0, 0x11, 0x00


	//----- nvinfo : EIATTR_KPARAM_INFO
	.align		4
.L_26:
        /*0088*/ 	.byte	0x04, 0x17
        /*008a*/ 	.short	(.L_28 - .L_27)
.L_27:
        /*008c*/ 	.word	0x00000000
        /*0090*/ 	.short	0x0012
        /*0092*/ 	.short	0x0058
        /*0094*/ 	.byte	0x00, 0xf0, 0x11, 0x00


	//----- nvinfo : EIATTR_KPARAM_INFO
	.align		4
.L_28:
        /*0098*/ 	.byte	0x04, 0x17
        /*009a*/ 	.short	(.L_30 - .L_29)
.L_29:
        /*009c*/ 	.word	0x00000000
        /*00a0*/ 	.short	0x0011
        /*00a2*/ 	.short	0x0054
        /*00a4*/ 	.byte	0x00, 0xf0, 0x11, 0x00


	//----- nvinfo : EIATTR_KPARAM_INFO
	.align		4
.L_30:
        /*00a8*/ 	.byte	0x04, 0x17
        /*00aa*/ 	.short	(.L_32 - .L_31)
.L_31:
        /*00ac*/ 	.word	0x00000000
        /*00b0*/ 	.short	0x0010
        /*00b2*/ 	.short	0x0050
        /*00b4*/ 	.byte	0x00, 0xf0, 0x11, 0x00


	//----- nvinfo : EIATTR_KPARAM_INFO
	.align		4
.L_32:
        /*00b8*/ 	.byte	0x04, 0x17
        /*00ba*/ 	.short	(.L_34 - .L_33)
.L_33:
        /*00bc*/ 	.word	0x00000000
        /*00c0*/ 	.short	0x000f
        /*00c2*/ 	.short	0x0048
        /*00c4*/ 	.byte	0x00, 0xf5, 0x21, 0x00


	//----- nvinfo : EIATTR_KPARAM_INFO
	.align		4
.L_34:
        /*00c8*/ 	.byte	0x04, 0x17
        /*00ca*/ 	.short	(.L_36 - .L_35)
.L_35:
        /*00cc*/ 	.word	0x00000000
        /*00d0*/ 	.short	0x000e
        /*00d2*/ 	.short	0x0040
        /*00d4*/ 	.byte	0x00, 0xf5, 0x21, 0x00


	//----- nvinfo : EIATTR_KPARAM_INFO
	.align		4
.L_36:
        /*00d8*/ 	.byte	0x04, 0x17
        /*00da*/ 	.short	(.L_38 - .L_37)
.L_37:
        /*00dc*/ 	.word	0x00000000
        /*00e0*/ 	.short	0x000d
        /*00e2*/ 	.short	0x0038
        /*00e4*/ 	.byte	0x00, 0xf5, 0x21, 0x00


	//----- nvinfo : EIATTR_KPARAM_INFO
	.align		4
.L_38:
        /*00e8*/ 	.byte	0x04, 0x17
        /*00ea*/ 	.short	(.L_40 - .L_39)
.L_39:
        /*00ec*/ 	.word	0x00000000
        /*00f0*/ 	.short	0x000c
        /*00f2*/ 	.short	0x0030
        /*00f4*/ 	.byte	0x00, 0xf0, 0x11, 0x00


	//----- nvinfo : EIATTR_KPARAM_INFO
	.align		4
.L_40:
        /*00f8*/ 	.byte	0x04, 0x17
        /*00fa*/ 	.short	(.L_42 - .L_41)
.L_41:
        /*00fc*/ 	.word	0x00000000
        /*0100*/ 	.short	0x000b
        /*0102*/ 	.short	0x002c
        /*0104*/ 	.byte	0x00, 0xf0, 0x11, 0x00


	//----- nvinfo : EIATTR_KPARAM_INFO
	.align		4
.L_42:
        /*0108*/ 	.byte	0x04, 0x17
        /*010a*/ 	.short	(.L_44 - .L_43)
.L_43:
        /*010c*/ 	.word	0x00000000
        /*0110*/ 	.short	0x000a
        /*0112*/ 	.short	0x0028
        /*0114*/ 	.byte	0x00, 0xf0, 0x11, 0x00


	//----- nvinfo : EIATTR_KPARAM_INFO
	.align		4
.L_44:
        /*0118*/ 	.byte	0x04, 0x17
        /*011a*/ 	.short	(.L_46 - .L_45)
.L_45:
        /*011c*/ 	.word	0x00000000
        /*0120*/ 	.short	0x0009
        /*0122*/ 	.short	0x0024
        /*0124*/ 	.byte	0x00, 0xf0, 0x11, 0x00


	//----- nvinfo : EIATTR_KPARAM_INFO
	.align		4
.L_46:
        /*0128*/ 	.byte	0x04, 0x17
        /*012a*/ 	.short	(.L_48 - .L_47)
.L_47:
        /*012c*/ 	.word	0x00000000
        /*0130*/ 	.short	0x0008
        /*0132*/ 	.short	0x0020
        /*0134*/ 	.byte	0x00, 0xf0, 0x11, 0x00


	//----- nvinfo : EIATTR_KPARAM_INFO
	.align		4
.L_48:
        /*0138*/ 	.byte	0x04, 0x17
        /*013a*/ 	.short	(.L_50 - .L_49)
.L_49:
        /*013c*/ 	.word	0x00000000
        /*0140*/ 	.short	0x0007
        /*0142*/ 	.short	0x001c
        /*0144*/ 	.byte	0x00, 0xf0, 0x11, 0x00


	//----- nvinfo : EIATTR_KPARAM_INFO
	.align		4
.L_50:
        /*0148*/ 	.byte	0x04, 0x17
        /*014a*/ 	.short	(.L_52 - .L_51)
.L_51:
        /*014c*/ 	.word	0x00000000
        /*0150*/ 	.short	0x0006
        /*0152*/ 	.short	0x0018
        /*0154*/ 	.byte	0x00, 0xf0, 0x11, 0x00


	//----- nvinfo : EIATTR_KPARAM_INFO
	.align		4
.L_52:
        /*0158*/ 	.byte	0x04, 0x17
        /*015a*/ 	.short	(.L_54 - .L_53)
.L_53:
        /*015c*/ 	.word	0x00000000
        /*0160*/ 	.short	0x0005
        /*0162*/ 	.short	0x0014
        /*0164*/ 	.byte	0x00, 0xf0, 0x11, 0x00


	//----- nvinfo : EIATTR_KPARAM_INFO
	.align		4
.L_54:
        /*0168*/ 	.byte	0x04, 0x17
        /*016a*/ 	.short	(.L_56 - .L_55)
.L_55:
        /*016c*/ 	.word	0x00000000
        /*0170*/ 	.short	0x0004
        /*0172*/ 	.short	0x0010
        /*0174*/ 	.byte	0x00, 0xf0, 0x11, 0x00


	//----- nvinfo : EIATTR_KPARAM_INFO
	.align		4
.L_56:
        /*0178*/ 	.byte	0x04, 0x17
        /*017a*/ 	.short	(.L_58 - .L_57)
.L_57:
        /*017c*/ 	.word	0x00000000
        /*0180*/ 	.short	0x0003
        /*0182*/ 	.short	0x000c
        /*0184*/ 	.byte	0x00, 0xf0, 0x11, 0x00


	//----- nvinfo : EIATTR_KPARAM_INFO
	.align		4
.L_58:
        /*0188*/ 	.byte	0x04, 0x17
        /*018a*/ 	.short	(.L_60 - .L_59)
.L_59:
        /*018c*/ 	.word	0x00000000
        /*0190*/ 	.short	0x0002
        /*0192*/ 	.short	0x0008
        /*0194*/ 	.byte	0x00, 0xf0, 0x11, 0x00


	//----- nvinfo : EIATTR_KPARAM_INFO
	.align		4
.L_60:
        /*0198*/ 	.byte	0x04, 0x17
        /*019a*/ 	.short	(.L_62 - .L_61)
.L_61:
        /*019c*/ 	.word	0x00000000
        /*01a0*/ 	.short	0x0001
        /*01a2*/ 	.short	0x0004
        /*01a4*/ 	.byte	0x00, 0xf0, 0x11, 0x00


	//----- nvinfo : EIATTR_KPARAM_INFO
	.align		4
.L_62:
        /*01a8*/ 	.byte	0x04, 0x17
        /*01aa*/ 	.short	(.L_64 - .L_63)
.L_63:
        /*01ac*/ 	.word	0x00000000
        /*01b0*/ 	.short	0x0000
        /*01b2*/ 	.short	0x0000
        /*01b4*/ 	.byte	0x00, 0xf0, 0x11, 0x00


	//----- nvinfo : EIATTR_SPARSE_MMA_MASK
	.align		4
.L_64:
        /*01b8*/ 	.byte	0x03, 0x50
        /*01ba*/ 	.short	0x0000


	//----- nvinfo : EIATTR_MAXREG_COUNT
	.align		4
        /*01bc*/ 	.byte	0x03, 0x1b
        /*01be*/ 	.short	0x00ff


	//----- nvinfo : EIATTR_EXTERNS
	.align		4
        /*01c0*/ 	.byte	0x04, 0x0f
        /*01c2*/ 	.short	(.L_66 - .L_65)


	//   ....[0]....
	.align		4
.L_65:
        /*01c4*/ 	.word	index@(vprintf)


	//----- nvinfo : EIATTR_MERCURY_ISA_VERSION
	.align		4
.L_66:
        /*01c8*/ 	.byte	0x03, 0x5f
        /*01ca*/ 	.short	0x0101


	//----- nvinfo : EIATTR_VRC_CTA_INIT_COUNT
	.align		4
        /*01cc*/ 	.byte	0x02, 0x4a
	.zero		1
	.zero		1


	//----- nvinfo : EIATTR_SYSCALL_OFFSETS
	.align		4
        /*01d0*/ 	.byte	0x04, 0x46
        /*01d2*/ 	.short	(.L_68 - .L_67)


	//   ....[0]....
.L_67:
        /*01d4*/ 	.word	0x00002720


	//----- nvinfo : EIATTR_EXIT_INSTR_OFFSETS
	.align		4
.L_68:
        /*01d8*/ 	.byte	0x04, 0x1c
        /*01da*/ 	.short	(.L_70 - .L_69)


	//   ....[0]....
.L_69:
        /*01dc*/ 	.word	0x00002730


	//----- nvinfo : EIATTR_CRS_STACK_SIZE
	.align		4
.L_70:
        /*01e0*/ 	.byte	0x04, 0x1e
        /*01e2*/ 	.short	(.L_72 - .L_71)
.L_71:
        /*01e4*/ 	.word	0x00000000


	//----- nvinfo : EIATTR_CBANK_PARAM_SIZE
	.align		4
.L_72:
        /*01e8*/ 	.byte	0x03, 0x19
        /*01ea*/ 	.short	0x007c


	//----- nvinfo : EIATTR_PARAM_CBANK
	.align		4
        /*01ec*/ 	.byte	0x04, 0x0a
        /*01ee*/ 	.short	(.L_74 - .L_73)
	.align		4
.L_73:
        /*01f0*/ 	.word	index@(.nv.constant0._Z7computefifffifffffffPfS_S_fffffffffff)
        /*01f4*/ 	.short	0x0380
        /*01f6*/ 	.short	0x007c


	//----- nvinfo : EIATTR_SW_WAR
	.align		4
.L_74:
        /*01f8*/ 	.byte	0x04, 0x36
        /*01fa*/ 	.short	(.L_76 - .L_75)
.L_75:
        /*01fc*/ 	.word	0x00000008
.L_76:


//--------------------- .nv.callgraph             --------------------------
	.section	.nv.callgraph,"",@"SHT_CUDA_CALLGRAPH"
	.align	4
	.sectionentsize	8
	.align		4
        /*0000*/ 	.word	0x00000000
	.align		4
        /*0004*/ 	.word	0xffffffff
	.align		4
        /*0008*/ 	.word	index@(_Z7computefifffifffffffPfS_S_fffffffffff)
	.align		4
        /*000c*/ 	.word	index@(vprintf)
	.align		4
        /*0010*/ 	.word	0x00000000
	.align		4
        /*0014*/ 	.word	0xfffffffe
	.align		4
        /*0018*/ 	.word	0x00000000
	.align		4
        /*001c*/ 	.word	0xfffffffd
	.align		4
        /*0020*/ 	.word	0x00000000
	.align		4
        /*0024*/ 	.word	0xfffffffc


//--------------------- .nv.constant4             --------------------------
	.section	.nv.constant4,"a",@progbits
	.align	8
	.align		8
.nv.constant4:
        /*0000*/ 	.dword	vprintf
	.align		8
        /*0008*/ 	.dword	$str


//--------------------- .text._Z7computefifffifffffffPfS_S_fffffffffff --------------------------
	.section	.text._Z7computefifffifffffffPfS_S_fffffffffff,"ax",@progbits
	.align	128
        .global         _Z7computefifffifffffffPfS_S_fffffffffff
        .type           _Z7computefifffifffffffPfS_S_fffffffffff,@function
        .size           _Z7computefifffifffffffPfS_S_fffffffffff,(.L_x_49 - _Z7computefifffifffffffPfS_S_fffffffffff)
        .other          _Z7computefifffifffffffPfS_S_fffffffffff,@"STO_CUDA_ENTRY STV_DEFAULT"
_Z7computefifffifffffffPfS_S_fffffffffff:
.text._Z7computefifffifffffffPfS_S_fffffffffff:
[----:B------:R-:W0:Y:S08]  /*0000*/  LDC R1, c[0x0][0x37c] ;  /* 0x0000df00ff017b82 */ /* 0x000e300000000800 */
[----:B------:R-:W1:Y:S01]  /*0010*/  LDC.64 R2, c[0x0][0x388] ;  /* 0x0000e200ff027b82 */ /* 0x000e620000000a00 */
[----:B------:R-:W2:Y:S01]  /*0020*/  LDCU UR4, c[0x0][0x2f8] ;  /* 0x00005f00ff0477ac */ /* 0x000ea20008000800 */
[----:B0-----:R-:W-:Y:S01]  /*0030*/  IADD3 R1, PT, PT, R1, -0x8, RZ ;  /* 0xfffffff801017810 */ /* 0x001fe20007ffe0ff */
[----:B------:R-:W0:Y:S05]  /*0040*/  LDCU UR6, c[0x0][0x380] ;  /* 0x00007000ff0677ac */ /* 0x000e2a0008000800 */
[----:B------:R-:W3:Y:S01]  /*0050*/  LDC.64 R4, c[0x0][0x380] ;  /* 0x0000e000ff047b82 */ /* 0x000ee20000000a00 */
[----:B------:R-:W4:Y:S01]  /*0060*/  LDCU UR5, c[0x0][0x2fc] ;  /* 0x00005f80ff0577ac */ /* 0x000f220008000800 */
[----:B--2---:R-:W-:Y:S01]  /*0070*/  IADD3 R6, P1, PT, R1, UR4, RZ ;  /* 0x0000000401067c10 */ /* 0x004fe2000ff3e0ff */
[----:B-1----:R-:W-:-:S03]  /*0080*/  FADD R0, -R2, 1.66969998579688627799e+28 ;  /* 0x6e57cdbd02007421 */ /* 0x002fc60000000100 */
[----:B----4-:R-:W-:Y:S01]  /*0090*/  IADD3.X R7, PT, PT, RZ, UR5, RZ, P1, !PT ;  /* 0x00000005ff077c10 */ /* 0x010fe20008ffe4ff */
[----:B------:R-:W-:Y:S01]  /*00a0*/  FFMA R3, R3, -1.2366458947666510651e-41, R0 ;  /* 0x8000227903037823 */ /* 0x000fe20000000000 */
[----:B0-----:R-:W-:Y:S02]  /*00b0*/  MOV R0, UR6 ;  /* 0x0000000600007c02 */ /* 0x001fe40008000f00 */
[----:B---3--:R-:W-:-:S04]  /*00c0*/  ISETP.GE.AND P0, PT, R5, 0x1, PT ;  /* 0x000000010500780c */ /* 0x008fc80003f06270 */
[----:B------:R-:W-:-:S13]  /*00d0*/  FSETP.GEU.OR P0, PT, R3, R4, !P0 ;  /* 0x000000040300720b */ /* 0x000fda000470e400 */
[----:B------:R-:W-:Y:S05]  /*00e0*/  @P0 BRA `(.L_x_0) ;  /* 0x00000024006c0947 */ /* 0x000fea0003800000 */
[----:B------:R-:W0:Y:S01]  /*00f0*/  LDC R8, c[0x0][0x390] ;  /* 0x0000e400ff087b82 */ /* 0x000e220000000800 */
[----:B------:R-:W-:Y:S01]  /*0100*/  HFMA2 R2, -RZ, RZ, 8.7320804595947265625e-05, -0.0309295654296875 ;  /* 0x05b9a7ebff027431 */ /* 0x000fe200000001ff */
[----:B------:R-:W-:-:S05]  /*0110*/  MOV R3, 0x79307fa0 ;  /* 0x79307fa000037802 */ /* 0x000fca0000000f00 */
[----:B------:R-:W-:-:S04]  /*0120*/  FFMA R2, R3, -R2, 1 ;  /* 0x3f80000003027423 */ /* 0x000fc80000000802 */
[----:B------:R-:W-:Y:S01]  /*0130*/  FFMA R2, R2, R3, 5.72770493517372316912e+34 ;  /* 0x79307fa002027423 */ /* 0x000fe20000000003 */
[----:B0-----:R-:W0:Y:S03]  /*0140*/  FCHK P0, R8, 1.7458999712065848371e-35 ;  /* 0x05b9a7eb08007902 */ /* 0x001e260000000000 */
[----:B------:R-:W-:-:S04]  /*0150*/  FFMA R5, R2, R8, RZ ;  /* 0x0000000802057223 */ /* 0x000fc800000000ff */
[----:B------:R-:W-:-:S04]  /*0160*/  FFMA R4, R5, -1.7458999712065848371e-35, R8 ;  /* 0x85b9a7eb05047823 */ /* 0x000fc80000000008 */
[----:B------:R-:W-:Y:S01]  /*0170*/  FFMA R5, R2, R4, R5 ;  /* 0x0000000402057223 */ /* 0x000fe20000000005 */
[----:B0-----:R-:W-:Y:S06]  /*0180*/  @!P0 BRA `(.L_x_1) ;  /* 0x0000000000148947 */ /* 0x001fec0003800000 */
[----:B------:R-:W0:Y:S01]  /*0190*/  LDC R2, c[0x0][0x390] ;  /* 0x0000e400ff027b82 */ /* 0x000e220000000800 */
[----:B------:R-:W-:Y:S02]  /*01a0*/  MOV R3, 0x5b9a7eb ;  /* 0x05b9a7eb00037802 */ /* 0x000fe40000000f00 */
[----:B------:R-:W-:-:S07]  /*01b0*/  MOV R18, 0x1d0 ;  /* 0x000001d000127802 */ /* 0x000fce0000000f00 */
[----:B0-----:R-:W-:Y:S05]  /*01c0*/  CALL.REL.NOINC `($__internal_0_$__cuda_sm3x_div_rn_noftz_f32_slowpath) ;  /* 0x00000024005c7944 */ /* 0x001fea0003c00000 */
[----:B------:R-:W-:-:S07]  /*01d0*/  MOV R5, R20 ;  /* 0x0000001400057202 */ /* 0x000fce0000000f00 */
.L_x_1:
[----:B------:R-:W0:Y:S02]  /*01e0*/  LDC R2, c[0x0][0x3a4] ;  /* 0x0000e900ff027b82 */ /* 0x000e240000000800 */
[----:B0-----:R-:W-:-:S04]  /*01f0*/  FADD R2, R2, 1.3546999856305503553e-35 ;  /* 0x05900e7102027421 */ /* 0x001fc80000000000 */
[----:B------:R-:W0:Y:S08]  /*0200*/  MUFU.RCP R3, R2 ;  /* 0x0000000200037308 */ /* 0x000e300000001000 */
[----:B------:R-:W1:Y:S01]  /*0210*/  FCHK P0, RZ, R2 ;  /* 0x00000002ff007302 */ /* 0x000e620000000000 */
[----:B0-----:R-:W-:-:S04]  /*0220*/  FFMA R4, -R2, R3, 1 ;  /* 0x3f80000002047423 */ /* 0x001fc80000000103 */
[----:B------:R-:W-:-:S04]  /*0230*/  FFMA R4, R3, R4, R3 ;  /* 0x0000000403047223 */ /* 0x000fc80000000003 */
[----:B------:R-:W-:-:S04]  /*0240*/  FFMA R3, RZ, R4, RZ ;  /* 0x00000004ff037223 */ /* 0x000fc800000000ff */
[----:B------:R-:W-:-:S04]  /*0250*/  FFMA R8, -R2, R3, RZ ;  /* 0x0000000302087223 */ /* 0x000fc800000001ff */
[----:B------:R-:W-:Y:S01]  /*0260*/  FFMA R4, R4, R8, R3 ;  /* 0x0000000804047223 */ /* 0x000fe20000000003 */
[----:B-1----:R-:W-:Y:S06]  /*0270*/  @!P0 BRA `(.L_x_2) ;  /* 0x0000000000148947 */ /* 0x002fec0003800000 */
[----:B------:R-:W-:Y:S01]  /*0280*/  MOV R3, R2 ;  /* 0x0000000200037202 */ /* 0x000fe20000000f00 */
[----:B------:R-:W-:Y:S01]  /*0290*/  HFMA2 R2, -RZ, RZ, 0, 0 ;  /* 0x00000000ff027431 */ /* 0x000fe200000001ff */
[----:B------:R-:W-:-:S07]  /*02a0*/  MOV R18, 0x2c0 ;  /* 0x000002c000127802 */ /* 0x000fce0000000f00 */
[----:B------:R-:W-:Y:S05]  /*02b0*/  CALL.REL.NOINC `($__internal_0_$__cuda_sm3x_div_rn_noftz_f32_slowpath) ;  /* 0x0000002400207944 */ /* 0x000fea0003c00000 */
[----:B------:R-:W-:-:S07]  /*02c0*/  MOV R4, R20 ;  /* 0x0000001400047202 */ /* 0x000fce0000000f00 */
.L_x_2:
[----:B------:R-:W0:Y:S01]  /*02d0*/  LDC.64 R10, c[0x0][0x3d0] ;  /* 0x0000f400ff0a7b82 */ /* 0x000e220000000a00 */
[----:B------:R-:W1:Y:S01]  /*02e0*/  LDCU UR5, c[0x0][0x394] ;  /* 0x00007280ff0577ac */ /* 0x000e620008000800 */
[----:B------:R-:W2:Y:S06]  /*02f0*/  LDCU UR4, c[0x0][0x39c] ;  /* 0x00007380ff0477ac */ /* 0x000eac0008000800 */
[----:B------:R-:W2:Y:S01]  /*0300*/  LDC R9, c[0x0][0x3a0] ;  /* 0x0000e800ff097b82 */ /* 0x000ea20000000800 */
[----:B-1----:R-:W-:Y:S01]  /*0310*/  UISETP.GE.AND UP0, UPT, UR5, 0x1, UPT ;  /* 0x000000010500788c */ /* 0x002fe2000bf06270 */
[----:B0-----:R-:W0:Y:S08]  /*0320*/  MUFU.RCP R2, R11 ;  /* 0x0000000b00027308 */ /* 0x001e300000001000 */
[----:B------:R-:W1:Y:S01]  /*0330*/  FCHK P0, R10, R11 ;  /* 0x0000000b0a007302 */ /* 0x000e620000000000 */
[----:B--2---:R-:W-:Y:S01]  /*0340*/  FFMA R4, R9, UR4, R4 ;  /* 0x0000000409047c23 */ /* 0x004fe20008000004 */
[----:B0-----:R-:W-:-:S04]  /*0350*/  FFMA R3, R2, -R11, 1 ;  /* 0x3f80000002037423 */ /* 0x001fc8000000080b */
[----:B------:R-:W-:-:S04]  /*0360*/  FFMA R3, R2, R3, R2 ;  /* 0x0000000302037223 */ /* 0x000fc80000000002 */
[----:B------:R-:W-:-:S04]  /*0370*/  FFMA R8, R3, R10, RZ ;  /* 0x0000000a03087223 */ /* 0x000fc800000000ff */
[----:B------:R-:W-:-:S04]  /*0380*/  FFMA R2, R8, -R11, R10 ;  /* 0x8000000b08027223 */ /* 0x000fc8000000000a */
[----:B------:R-:W-:Y:S01]  /*0390*/  FFMA R8, R3, R2, R8 ;  /* 0x0000000203087223 */ /* 0x000fe20000000008 */
[----:B-1----:R-:W-:Y:S06]  /*03a0*/  @!P0 BRA `(.L_x_3) ;  /* 0x0000000000148947 */ /* 0x002fec0003800000 */
[----:B------:R-:W0:Y:S01]  /*03b0*/  LDC R2, c[0x0][0x3d0] ;  /* 0x0000f400ff027b82 */ /* 0x000e220000000800 */
[----:B------:R-:W-:-:S07]  /*03c0*/  MOV R18, 0x3f0 ;  /* 0x000003f000127802 */ /* 0x000fce0000000f00 */
[----:B------:R-:W1:Y:S02]  /*03d0*/  LDC R3, c[0x0][0x3d4] ;  /* 0x0000f500ff037b82 */ /* 0x000e640000000800 */
[----:B01----:R-:W-:Y:S05]  /*03e0*/  CALL.REL.NOINC `($__internal_0_$__cuda_sm3x_div_rn_noftz_f32_slowpath) ;  /* 0x0000002000d47944 */ /* 0x003fea0003c00000 */
[----:B------:R-:W-:-:S07]  /*03f0*/  MOV R8, R20 ;  /* 0x0000001400087202 */ /* 0x000fce0000000f00 */
.L_x_3:
[----:B------:R-:W0:Y:S01]  /*0400*/  LDC R12, c[0x0][0x3d8] ;  /* 0x0000f600ff0c7b82 */ /* 0x000e220000000800 */
[----:B------:R-:W-:Y:S01]  /*0410*/  HFMA2 R3, -RZ, RZ, 5.17368316650390625e-05, -0.000936985015869140625 ;  /* 0x036493adff037431 */ /* 0x000fe200000001ff */
[----:B------:R-:W-:-:S05]  /*0420*/  MOV R2, 0x7b8f5b4a ;  /* 0x7b8f5b4a00027802 */ /* 0x000fca0000000f00 */
[----:B------:R-:W-:-:S04]  /*0430*/  FFMA R2, R3, -R2, 1 ;  /* 0x3f80000003027423 */ /* 0x000fc80000000802 */
[----:B------:R-:W-:Y:S01]  /*0440*/  FFMA R2, R2, R3, 6.7172701479890547024e-37 ;  /* 0x036493ad02027423 */ /* 0x000fe20000000003 */
[----:B0-----:R-:W0:Y:S03]  /*0450*/  FCHK P0, R12, 1.48870002585687741690e+36 ;  /* 0x7b8f5b4a0c007902 */ /* 0x001e260000000000 */
[----:B------:R-:W-:-:S04]  /*0460*/  FFMA R3, R2, R12, RZ ;  /* 0x0000000c02037223 */ /* 0x000fc800000000ff */
[----:B------:R-:W-:-:S04]  /*0470*/  FFMA R10, R3, -1.48870002585687741690e+36, R12 ;  /* 0xfb8f5b4a030a7823 */ /* 0x000fc8000000000c */
[----:B------:R-:W-:Y:S01]  /*0480*/  FFMA R3, R2, R10, R3 ;  /* 0x0000000a02037223 */ /* 0x000fe20000000003 */
[----:B0-----:R-:W-:Y:S06]  /*0490*/  @!P0 BRA `(.L_x_4) ;  /* 0x0000000000148947 */ /* 0x001fec0003800000 */
[----:B------:R-:W0:Y:S01]  /*04a0*/  LDC R2, c[0x0][0x3d8] ;  /* 0x0000f600ff027b82 */ /* 0x000e220000000800 */
[----:B------:R-:W-:Y:S02]  /*04b0*/  MOV R3, 0x7b8f5b4a ;  /* 0x7b8f5b4a00037802 */ /* 0x000fe40000000f00 */
[----:B------:R-:W-:-:S07]  /*04c0*/  MOV R18, 0x4e0 ;  /* 0x000004e000127802 */ /* 0x000fce0000000f00 */
[----:B0-----:R-:W-:Y:S05]  /*04d0*/  CALL.REL.NOINC `($__internal_0_$__cuda_sm3x_div_rn_noftz_f32_slowpath) ;  /* 0x0000002000987944 */ /* 0x001fea0003c00000 */
[----:B------:R-:W-:-:S07]  /*04e0*/  MOV R3, R20 ;  /* 0x0000001400037202 */ /* 0x000fce0000000f00 */
.L_x_4:
[----:B------:R-:W0:Y:S01]  /*04f0*/  LDC.64 R10, c[0x0][0x3e8] ;  /* 0x0000fa00ff0a7b82 */ /* 0x000e220000000a00 */
[----:B------:R-:W-:-:S06]  /*0500*/  FADD R8, R3, R8 ;  /* 0x0000000803087221 */ /* 0x000fcc0000000000 */
[----:B------:R-:W-:Y:S08]  /*0510*/  FRND.CEIL R8, R8 ;  /* 0x0000000800087307 */ /* 0x000ff00000209000 */
[----:B0-----:R-:W0:Y:S08]  /*0520*/  MUFU.RCP R2, R11 ;  /* 0x0000000b00027308 */ /* 0x001e300000001000 */
[----:B------:R-:W1:Y:S01]  /*0530*/  FCHK P0, R10, R11 ;  /* 0x0000000b0a007302 */ /* 0x000e620000000000 */
        /* <DEDUP_REMOVED lines=11> */
.L_x_5:
[----:B------:R-:W0:Y:S02]  /*05f0*/  LDCU.64 UR4, c[0x0][0x3e0] ;  /* 0x00007c00ff0477ac */ /* 0x000e240008000a00 */
[----:B0-----:R-:W-:Y:S01]  /*0600*/  FADD R11, R2, UR5 ;  /* 0x00000005020b7e21 */ /* 0x001fe20008000000 */
[----:B------:R-:W-:-:S03]  /*0610*/  MOV R12, UR4 ;  /* 0x00000004000c7c02 */ /* 0x000fc60008000f00 */
[----:B------:R-:W0:Y:S08]  /*0620*/  MUFU.RCP R2, R11 ;  /* 0x0000000b00027308 */ /* 0x000e300000001000 */
[----:B------:R-:W1:Y:S01]  /*0630*/  FCHK P0, R12, R11 ;  /* 0x0000000b0c007302 */ /* 0x000e620000000000 */
[----:B0-----:R-:W-:-:S04]  /*0640*/  FFMA R3, -R11, R2, 1 ;  /* 0x3f8000000b037423 */ /* 0x001fc80000000102 */
[----:B------:R-:W-:-:S04]  /*0650*/  FFMA R2, R2, R3, R2 ;  /* 0x0000000302027223 */ /* 0x000fc80000000002 */
[----:B------:R-:W-:-:S04]  /*0660*/  FFMA R9, R2, UR4, RZ ;  /* 0x0000000402097c23 */ /* 0x000fc800080000ff */
[----:B------:R-:W-:-:S04]  /*0670*/  FFMA R10, -R11, R9, UR4 ;  /* 0x000000040b0a7e23 */ /* 0x000fc80008000109 */
[----:B------:R-:W-:Y:S01]  /*0680*/  FFMA R9, R2, R10, R9 ;  /* 0x0000000a02097223 */ /* 0x000fe20000000009 */
[----:B-1----:R-:W-:Y:S06]  /*0690*/  @!P0 BRA `(.L_x_6) ;  /* 0x0000000000148947 */ /* 0x002fec0003800000 */
[----:B------:R-:W0:Y:S01]  /*06a0*/  LDC R2, c[0x0][0x3e0] ;  /* 0x0000f800ff027b82 */ /* 0x000e220000000800 */
[----:B------:R-:W-:Y:S02]  /*06b0*/  MOV R3, R11 ;  /* 0x0000000b00037202 */ /* 0x000fe40000000f00 */
[----:B------:R-:W-:-:S07]  /*06c0*/  MOV R18, 0x6e0 ;  /* 0x000006e000127802 */ /* 0x000fce0000000f00 */
[----:B0-----:R-:W-:Y:S05]  /*06d0*/  CALL.REL.NOINC `($__internal_0_$__cuda_sm3x_div_rn_noftz_f32_slowpath) ;  /* 0x0000002000187944 */ /* 0x001fea0003c00000 */
[----:B------:R-:W-:-:S07]  /*06e0*/  MOV R9, R20 ;  /* 0x0000001400097202 */ /* 0x000fce0000000f00 */
.L_x_6:
[----:B------:R-:W0:Y:S08]  /*06f0*/  LDC R2, c[0x0][0x3f8] ;  /* 0x0000fe00ff027b82 */ /* 0x000e300000000800 */
[----:B------:R-:W0:Y:S02]  /*0700*/  LDC.64 R10, c[0x0][0x3f0] ;  /* 0x0000fc00ff0a7b82 */ /* 0x000e240000000a00 */
[----:B0-----:R-:W-:-:S04]  /*0710*/  FFMA R11, R2, -1.9814360285552913383e-42, R11 ;  /* 0x80000586020b7823 */ /* 0x001fc8000000000b */
[----:B------:R-:W0:Y:S08]  /*0720*/  MUFU.RCP R2, R11 ;  /* 0x0000000b00027308 */ /* 0x000e300000001000 */
[----:B------:R-:W1:Y:S01]  /*0730*/  FCHK P0, R10, R11 ;  /* 0x0000000b0a007302 */ /* 0x000e620000000000 */
[----:B0-----:R-:W-:-:S04]  /*0740*/  FFMA R3, -R11, R2, 1 ;  /* 0x3f8000000b037423 */ /* 0x001fc80000000102 */
[----:B------:R-:W-:-:S04]  /*0750*/  FFMA R3, R2, R3, R2 ;  /* 0x0000000302037223 */ /* 0x000fc80000000002 */
[----:B------:R-:W-:-:S04]  /*0760*/  FFMA R2, R3, R10, RZ ;  /* 0x0000000a03027223 */ /* 0x000fc800000000ff */
[----:B------:R-:W-:-:S04]  /*0770*/  FFMA R13, -R11, R2, R10 ;  /* 0x000000020b0d7223 */ /* 0x000fc8000000010a */
[----:B------:R-:W-:Y:S01]  /*0780*/  FFMA R3, R3, R13, R2 ;  /* 0x0000000d03037223 */ /* 0x000fe20000000002 */
[----:B-1----:R-:W-:Y:S06]  /*0790*/  @!P0 BRA `(.L_x_7) ;  /* 0x0000000000148947 */ /* 0x002fec0003800000 */
[----:B------:R-:W0:Y:S01]  /*07a0*/  LDC R2, c[0x0][0x3f0] ;  /* 0x0000fc00ff027b82 */ /* 0x000e220000000800 */
[----:B------:R-:W-:Y:S02]  /*07b0*/  MOV R3, R11 ;  /* 0x0000000b00037202 */ /* 0x000fe40000000f00 */
[----:B------:R-:W-:-:S07]  /*07c0*/  MOV R18, 0x7e0 ;  /* 0x000007e000127802 */ /* 0x000fce0000000f00 */
[----:B0-----:R-:W-:Y:S05]  /*07d0*/  CALL.REL.NOINC `($__internal_0_$__cuda_sm3x_div_rn_noftz_f32_slowpath) ;  /* 0x0000001c00d87944 */ /* 0x001fea0003c00000 */
[----:B------:R-:W-:-:S07]  /*07e0*/  MOV R3, R20 ;  /* 0x0000001400037202 */ /* 0x000fce0000000f00 */
.L_x_7:
[----:B------:R-:W0:Y:S01]  /*07f0*/  MUFU.RCP R2, R3 ;  /* 0x0000000300027308 */ /* 0x000e220000001000 */
[----:B------:R-:W-:Y:S02]  /*0800*/  UMOV UR4, 0x394b4995 ;  /* 0x394b499500047882 */ /* 0x000fe40000000000 */
[----:B------:R-:W-:-:S05]  /*0810*/  MOV R12, UR4 ;  /* 0x00000004000c7c02 */ /* 0x000fca0008000f00 */
[----:B------:R-:W1:Y:S01]  /*0820*/  FCHK P0, R12, R3 ;  /* 0x000000030c007302 */ /* 0x000e620000000000 */
[----:B0-----:R-:W-:-:S04]  /*0830*/  FFMA R11, R2, -R3, 1 ;  /* 0x3f800000020b7423 */ /* 0x001fc80000000803 */
[----:B------:R-:W-:-:S04]  /*0840*/  FFMA R2, R2, R11, R2 ;  /* 0x0000000b02027223 */ /* 0x000fc80000000002 */
[----:B------:R-:W-:-:S04]  /*0850*/  FFMA R19, R2, 0.00019387000065762549639, RZ ;  /* 0x394b499502137823 */ /* 0x000fc800000000ff */
[----:B------:R-:W-:-:S04]  /*0860*/  FFMA R10, R19, -R3, 0.00019387000065762549639 ;  /* 0x394b4995130a7423 */ /* 0x000fc80000000803 */
[----:B------:R-:W-:Y:S01]  /*0870*/  FFMA R19, R2, R10, R19 ;  /* 0x0000000a02137223 */ /* 0x000fe20000000013 */
[----:B-1----:R-:W-:Y:S06]  /*0880*/  @!P0 BRA `(.L_x_8) ;  /* 0x0000000000108947 */ /* 0x002fec0003800000 */
[----:B------:R-:W-:Y:S01]  /*0890*/  HFMA2 R2, -RZ, RZ, 0.66162109375, 11.1640625 ;  /* 0x394b4995ff027431 */ /* 0x000fe200000001ff */
[----:B------:R-:W-:-:S07]  /*08a0*/  MOV R18, 0x8c0 ;  /* 0x000008c000127802 */ /* 0x000fce0000000f00 */
[----:B------:R-:W-:Y:S05]  /*08b0*/  CALL.REL.NOINC `($__internal_0_$__cuda_sm3x_div_rn_noftz_f32_slowpath) ;  /* 0x0000001c00a07944 */ /* 0x000fea0003c00000 */
[----:B------:R-:W-:-:S07]  /*08c0*/  MOV R19, R20 ;  /* 0x0000001400137202 */ /* 0x000fce0000000f00 */
.L_x_8:
[----:B------:R-:W0:Y:S01]  /*08d0*/  LDC.64 R16, c[0x0][0x3a8] ;  /* 0x0000ea00ff107b82 */ /* 0x000e220000000a00 */
[----:B------:R-:W-:-:S07]  /*08e0*/  MOV R3, 0x7f800000 ;  /* 0x7f80000000037802 */ /* 0x000fce0000000f00 */
[----:B------:R-:W1:Y:S01]  /*08f0*/  LDC R2, c[0x0][0x3b0] ;  /* 0x0000ec00ff027b82 */ /* 0x000e620000000800 */
[----:B0-----:R-:W-:Y:S01]  /*0900*/  FADD R17, R16, R17 ;  /* 0x0000001110117221 */ /* 0x001fe20000000000 */
[----:B-1----:R-:W-:Y:S01]  /*0910*/  FFMA R16, R2, -R3, -1.0322999969309024582e-35 ;  /* 0x855b8bc202107423 */ /* 0x002fe20000000803 */
[----:B------:R-:W-:Y:S06]  /*0920*/  BRA.U !UP0, `(.L_x_9) ;  /* 0x0000001908787547 */ /* 0x000fec000b800000 */
[----:B------:R-:W0:Y:S01]  /*0930*/  LDC R21, c[0x0][0x3dc] ;  /* 0x0000f700ff157b82 */ /* 0x000e220000000800 */
[----:B------:R-:W1:Y:S01]  /*0940*/  LDCU UR5, c[0x0][0x394] ;  /* 0x00007280ff0577ac */ /* 0x000e620008000800 */
[----:B------:R-:W2:Y:S01]  /*0950*/  LDCU.64 UR20, c[0x0][0x358] ;  /* 0x00006b00ff1477ac */ /* 0x000ea20008000a00 */
[----:B------:R-:W-:Y:S01]  /*0960*/  UMOV UR4, URZ ;  /* 0x000000ff00047c82 */ /* 0x000fe20008000000 */
[----:B-1----:R-:W-:Y:S02]  /*0970*/  ULOP3.LUT UR14, UR5, 0x7ffffff8, URZ, 0xc0, !UPT ;  /* 0x7ffffff8050e7892 */ /* 0x002fe4000f8ec0ff */
[----:B------:R-:W-:Y:S02]  /*0980*/  ULOP3.LUT UR13, UR5, 0x7, URZ, 0xc0, !UPT ;  /* 0x00000007050d7892 */ /* 0x000fe4000f8ec0ff */
[----:B------:R-:W-:Y:S01]  /*0990*/  ULOP3.LUT UR5, UR5, 0x3, URZ, 0xc0, !UPT ;  /* 0x0000000305057892 */ /* 0x000fe2000f8ec0ff */
[----:B0-----:R-:W-:Y:S01]  /*09a0*/  FMUL R21, R21, -1.80139995605672630391e+36 ;  /* 0xfbad77f015157820 */ /* 0x001fe20000400000 */
[----:B--2---:R-:W-:-:S12]  /*09b0*/  UIADD3 UR12, UPT, UPT, -UR14, URZ, URZ ;  /* 0x000000ff0e0c7290 */ /* 0x004fd8000fffe1ff */
.L_x_31:
[----:B------:R-:W-:-:S13]  /*09c0*/  FSETP.GE.AND P0, PT, R0, R5, PT ;  /* 0x000000050000720b */ /* 0x000fda0003f06000 */
[----:B------:R-:W-:Y:S05]  /*09d0*/  @!P0 BRA `(.L_x_10) ;  /* 0x0000001800388947 */ /* 0x000fea0003800000 */
[----:B------:R-:W0:Y:S01]  /*09e0*/  LDCU UR6, c[0x0][0x398] ;  /* 0x00007300ff0677ac */ /* 0x000e220008000800 */
[----:B------:R-:W-:Y:S01]  /*09f0*/  HFMA2 R14, -RZ, RZ, 0, 0 ;  /* 0x00000000ff0e7431 */ /* 0x000fe200000001ff */
[----:B------:R-:W1:Y:S01]  /*0a00*/  LDCU UR7, c[0x0][0x394] ;  /* 0x00007280ff0777ac */ /* 0x000e620008000800 */
[----:B0-----:R-:W-:Y:S01]  /*0a10*/  FADD R3, R0, UR6 ;  /* 0x0000000600037e21 */ /* 0x001fe20008000000 */
[----:B-1----:R-:W-:-:S03]  /*0a20*/  UISETP.GE.U32.AND UP0, UPT, UR7, 0x8, UPT ;  /* 0x000000080700788c */ /* 0x002fc6000bf06070 */
[----:B------:R-:W-:-:S05]  /*0a30*/  FADD R3, R4, R3 ;  /* 0x0000000304037221 */ /* 0x000fca0000000000 */
[----:B------:R-:W-:-:S04]  /*0a40*/  FSETP.GEU.AND P0, PT, R3, R17, PT ;  /* 0x000000110300720b */ /* 0x000fc80003f0e000 */
[----:B------:R-:W-:Y:S01]  /*0a50*/  FSEL R0, R16, R3, !P0 ;  /* 0x0000000310007208 */ /* 0x000fe20004000000 */
[----:B------:R-:W-:Y:S08]  /*0a60*/  BRA.U !UP0, `(.L_x_11) ;  /* 0x0000000d08247547 */ /* 0x000ff0000b800000 */
[----:B------:R-:W0:Y:S01]  /*0a70*/  LDCU.128 UR16, c[0x0][0x3c0] ;  /* 0x00007800ff1077ac */ /* 0x000e220008000c00 */
[----:B------:R-:W1:Y:S01]  /*0a80*/  LDCU.64 UR10, c[0x0][0x3b8] ;  /* 0x00007700ff0a77ac */ /* 0x000e620008000a00 */
[----:B0-----:R-:W-:Y:S02]  /*0a90*/  UIADD3 UR8, UP1, UPT, UR16, 0x10, URZ ;  /* 0x0000001010087890 */ /* 0x001fe4000ff3e0ff */
[----:B------:R-:W-:Y:S02]  /*0aa0*/  UIADD3 UR6, UP2, UPT, UR18, 0x10, URZ ;  /* 0x0000001012067890 */ /* 0x000fe4000ff5e0ff */
[----:B-1----:R-:W-:Y:S02]  /*0ab0*/  UIADD3 UR10, UP0, UPT, UR10, 0x10, URZ ;  /* 0x000000100a0a7890 */ /* 0x002fe4000ff1e0ff */
[----:B------:R-:W-:Y:S01]  /*0ac0*/  UIADD3.X UR9, UPT, UPT, URZ, UR17, URZ, UP1, !UPT ;  /* 0x00000011ff097290 */ /* 0x000fe20008ffe4ff */
[----:B------:R-:W-:Y:S01]  /*0ad0*/  MOV R12, UR8 ;  /* 0x00000008000c7c02 */ /* 0x000fe20008000f00 */
[----:B------:R-:W-:Y:S01]  /*0ae0*/  UIADD3.X UR11, UPT, UPT, URZ, UR11, URZ, UP0, !UPT ;  /* 0x0000000bff0b7290 */ /* 0x000fe200087fe4ff */
[----:B------:R-:W-:Y:S01]  /*0af0*/  IMAD.U32 R10, RZ, RZ, UR6 ;  /* 0x00000006ff0a7e24 */ /* 0x000fe2000f8e00ff */
[----:B------:R-:W-:Y:S01]  /*0b00*/  UIADD3.X UR7, UPT, UPT, URZ, UR19, URZ, UP2, !UPT ;  /* 0x00000013ff077290 */ /* 0x000fe200097fe4ff */
[----:B------:R-:W-:Y:S01]  /*0b10*/  MOV R14, UR10 ;  /* 0x0000000a000e7c02 */ /* 0x000fe20008000f00 */
[----:B------:R-:W-:Y:S01]  /*0b20*/  UMOV UR6, UR12 ;  /* 0x0000000c00067c82 */ /* 0x000fe20008000000 */
[----:B------:R-:W-:-:S02]  /*0b30*/  MOV R13, UR9 ;  /* 0x00000009000d7c02 */ /* 0x000fc40008000f00 */
[----:B------:R-:W-:Y:S02]  /*0b40*/  MOV R15, UR11 ;  /* 0x0000000b000f7c02 */ /* 0x000fe40008000f00 */
[----:B------:R-:W-:-:S07]  /*0b50*/  MOV R11, UR7 ;  /* 0x00000007000b7c02 */ /* 0x000fce0008000f00 */
.L_x_20:
[----:B------:R-:W-:-:S05]  /*0b60*/  MOV R23, 0xd881cbd8 ;  /* 0xd881cbd800177802 */ /* 0x000fca0000000f00 */
[----:B------:R0:W-:Y:S04]  /*0b70*/  STG.E desc[UR20][R14.64+-0x10], R23 ;  /* 0xfffff0170e007986 */ /* 0x0001e8000c101914 */
[----:B------:R0:W-:Y:S04]  /*0b80*/  STG.E desc[UR20][R12.64+-0x10], R8 ;  /* 0xfffff0080c007986 */ /* 0x0001e8000c101914 */
[----:B------:R0:W-:Y:S04]  /*0b90*/  STG.E desc[UR20][R10.64+-0x10], R21 ;  /* 0xfffff0150a007986 */ /* 0x0001e8000c101914 */
[----:B------:R-:W2:Y:S02]  /*0ba0*/  LDG.E R20, desc[UR20][R12.64+-0x10] ;  /* 0xfffff0140c147981 */ /* 0x000ea4000c1e1900 */
[----:B--2---:R-:W1:Y:S08]  /*0bb0*/  MUFU.RCP R2, R20 ;  /* 0x0000001400027308 */ /* 0x004e700000001000 */
[----:B------:R-:W2:Y:S01]  /*0bc0*/  FCHK P0, R21, R20 ;  /* 0x0000001415007302 */ /* 0x000ea20000000000 */
[----:B-1----:R-:W-:-:S04]  /*0bd0*/  FFMA R3, -R20, R2, 1 ;  /* 0x3f80000014037423 */ /* 0x002fc80000000102 */
[----:B------:R-:W-:-:S04]  /*0be0*/  FFMA R2, R2, R3, R2 ;  /* 0x0000000302027223 */ /* 0x000fc80000000002 */
[----:B------:R-:W-:-:S04]  /*0bf0*/  FFMA R3, R2, R21, RZ ;  /* 0x0000001502037223 */ /* 0x000fc800000000ff */
[----:B------:R-:W-:-:S04]  /*0c00*/  FFMA R18, -R20, R3, R21 ;  /* 0x0000000314127223 */ /* 0x000fc80000000115 */
[----:B------:R-:W-:Y:S01]  /*0c10*/  FFMA R3, R2, R18, R3 ;  /* 0x0000001202037223 */ /* 0x000fe20000000003 */
[----:B0-2---:R-:W-:Y:S06]  /*0c20*/  @!P0 BRA `(.L_x_12) ;  /* 0x0000000000148947 */ /* 0x005fec0003800000 */
[----:B------:R-:W-:Y:S02]  /*0c30*/  MOV R3, R20 ;  /* 0x0000001400037202 */ /* 0x000fe40000000f00 */
[----:B------:R-:W-:Y:S02]  /*0c40*/  MOV R2, R21 ;  /* 0x0000001500027202 */ /* 0x000fe40000000f00 */
[----:B------:R-:W-:-:S07]  /*0c50*/  MOV R18, 0xc70 ;  /* 0x00000c7000127802 */ /* 0x000fce0000000f00 */
[----:B------:R-:W-:Y:S05]  /*0c60*/  CALL.REL.NOINC `($__internal_0_$__cuda_sm3x_div_rn_noftz_f32_slowpath) ;  /* 0x0000001800b47944 */ /* 0x000fea0003c00000 */
[----:B------:R-:W-:-:S07]  /*0c70*/  MOV R3, R20 ;  /* 0x0000001400037202 */ /* 0x000fce0000000f00 */
.L_x_12:
[----:B------:R-:W-:Y:S01]  /*0c80*/  HFMA2 R25, -RZ, RZ, -144.125, -15.6875 ;  /* 0xd881cbd8ff197431 */ /* 0x000fe200000001ff */
[----:B------:R-:W2:Y:S04]  /*0c90*/  LDG.E R18, desc[UR20][R14.64+-0x10] ;  /* 0xfffff0140e127981 */ /* 0x000ea8000c1e1900 */
[----:B------:R0:W-:Y:S04]  /*0ca0*/  STG.E desc[UR20][R14.64+-0xc], R25 ;  /* 0xfffff4190e007986 */ /* 0x0001e8000c101914 */
[----:B------:R0:W-:Y:S04]  /*0cb0*/  STG.E desc[UR20][R12.64+-0xc], R8 ;  /* 0xfffff4080c007986 */ /* 0x0001e8000c101914 */
[----:B------:R0:W-:Y:S04]  /*0cc0*/  STG.E desc[UR20][R10.64+-0xc], R21 ;  /* 0xfffff4150a007986 */ /* 0x0001e8000c101914 */
[----:B------:R-:W3:Y:S01]  /*0cd0*/  LDG.E R20, desc[UR20][R12.64+-0xc] ;  /* 0xfffff4140c147981 */ /* 0x000ee2000c1e1900 */
[----:B--2---:R-:W-:-:S04]  /*0ce0*/  FFMA R3, R18, -1.9867999748689724461e-35, R3 ;  /* 0x85d345d712037823 */ /* 0x004fc80000000003 */
[----:B------:R-:W-:-:S04]  /*0cf0*/  FADD R3, R3, -1.6815581571897804851e-44 ;  /* 0x8000000c03037421 */ /* 0x000fc80000000000 */
[----:B------:R-:W-:Y:S01]  /*0d00*/  FADD R22, R3, R0 ;  /* 0x0000000003167221 */ /* 0x000fe20000000000 */
[----:B---3--:R-:W1:Y:S08]  /*0d10*/  MUFU.RCP R2, R20 ;  /* 0x0000001400027308 */ /* 0x008e700000001000 */
        /* <DEDUP_REMOVED lines=12> */
.L_x_13:
[----:B------:R-:W-:Y:S01]  /*0de0*/  MOV R25, 0xd881cbd8 ;  /* 0xd881cbd800197802 */ /* 0x000fe20000000f00 */
        /* <DEDUP_REMOVED lines=21> */
.L_x_14:
        /* <DEDUP_REMOVED lines=22> */
.L_x_15:
        /* <DEDUP_REMOVED lines=17> */
[----:B------:R-:W-:Y:S01]  /*11b0*/  MOV R3, R18 ;  /* 0x0000001200037202 */ /* 0x000fe20000000f00 */
[----:B------:R-:W-:Y:S01]  /*11c0*/  IMAD.MOV.U32 R2, RZ, RZ, R21 ;  /* 0x000000ffff027224 */ /* 0x000fe200078e0015 */
[----:B------:R-:W-:-:S07]  /*11d0*/  MOV R18, 0x11f0 ;  /* 0x000011f000127802 */ /* 0x000fce0000000f00 */
[----:B------:R-:W-:Y:S05]  /*11e0*/  CALL.REL.NOINC `($__internal_0_$__cuda_sm3x_div_rn_noftz_f32_slowpath) ;  /* 0x0000001400547944 */ /* 0x000fea0003c00000 */
[----:B------:R-:W-:-:S07]  /*11f0*/  MOV R2, R20 ;  /* 0x0000001400027202 */ /* 0x000fce0000000f00 */
.L_x_16:
        /* <DEDUP_REMOVED lines=22> */
.L_x_17:
        /* <DEDUP_REMOVED lines=22> */
.L_x_18:
        /* <DEDUP_REMOVED lines=22> */
.L_x_19:
[----:B------:R0:W2:Y:S01]  /*1620*/  LDG.E R3, desc[UR20][R14.64+0xc] ;  /* 0x00000c140e037981 */ /* 0x0000a2000c1e1900 */
[----:B------:R-:W-:Y:S01]  /*1630*/  UIADD3 UR6, UPT, UPT, UR6, 0x8, URZ ;  /* 0x0000000806067890 */ /* 0x000fe2000fffe0ff */
[----:B------:R-:W-:Y:S02]  /*1640*/  IADD3 R12, P1, PT, R12, 0x20, RZ ;  /* 0x000000200c0c7810 */ /* 0x000fe40007f3e0ff */
[----:B------:R-:W-:Y:S01]  /*1650*/  IADD3 R10, P2, PT, R10, 0x20, RZ ;  /* 0x000000200a0a7810 */ /* 0x000fe20007f5e0ff */
[----:B------:R-:W-:Y:S01]  /*1660*/  UISETP.NE.AND UP0, UPT, UR6, URZ, UPT ;  /* 0x000000ff0600728c */ /* 0x000fe2000bf05270 */
[----:B------:R-:W-:Y:S02]  /*1670*/  IADD3.X R13, PT, PT, RZ, R13, RZ, P1, !PT ;  /* 0x0000000dff0d7210 */ /* 0x000fe40000ffe4ff */
[----:B------:R-:W-:Y:S02]  /*1680*/  IADD3.X R11, PT, PT, RZ, R11, RZ, P2, !PT ;  /* 0x0000000bff0b7210 */ /* 0x000fe400017fe4ff */
[----:B0-----:R-:W-:-:S04]  /*1690*/  IADD3 R14, P0, PT, R14, 0x20, RZ ;  /* 0x000000200e0e7810 */ /* 0x001fc80007f1e0ff */
[----:B------:R-:W-:Y:S01]  /*16a0*/  IADD3.X R15, PT, PT, RZ, R15, RZ, P0, !PT ;  /* 0x0000000fff0f7210 */ /* 0x000fe200007fe4ff */
[----:B--2---:R-:W-:-:S04]  /*16b0*/  FFMA R0, R3, -1.9867999748689724461e-35, R0 ;  /* 0x85d345d703007823 */ /* 0x004fc80000000000 */
[----:B------:R-:W-:-:S04]  /*16c0*/  FADD R3, R0, -1.6815581571897804851e-44 ;  /* 0x8000000c00037421 */ /* 0x000fc80000000000 */
[----:B------:R-:W-:Y:S01]  /*16d0*/  FADD R0, R22, R3 ;  /* 0x0000000316007221 */ /* 0x000fe20000000000 */
[----:B------:R-:W-:Y:S06]  /*16e0*/  BRA.U UP0, `(.L_x_20) ;  /* 0xfffffff5001c7547 */ /* 0x000fec000b83ffff */
[----:B------:R-:W-:-:S07]  /*16f0*/  MOV R14, UR14 ;  /* 0x0000000e000e7c02 */ /* 0x000fce0008000f00 */
.L_x_11:
[----:B------:R-:W-:-:S09]  /*1700*/  UISETP.NE.AND UP0, UPT, UR13, URZ, UPT ;  /* 0x000000ff0d00728c */ /* 0x000fd2000bf05270 */
[----:B------:R-:W-:Y:S05]  /*1710*/  BRA.U !UP0, `(.L_x_21) ;  /* 0x0000000908e07547 */ /* 0x000fea000b800000 */
[----:B------:R-:W-:-:S04]  /*1720*/  UIADD3 UR6, UPT, UPT, UR13, -0x1, URZ ;  /* 0xffffffff0d067890 */ /* 0x000fc8000fffe0ff */
[----:B------:R-:W-:-:S09]  /*1730*/  UISETP.GE.U32.AND UP0, UPT, UR6, 0x3, UPT ;  /* 0x000000030600788c */ /* 0x000fd2000bf06070 */
[----:B------:R-:W-:Y:S05]  /*1740*/  BRA.U !UP0, `(.L_x_22) ;  /* 0x00000005087c7547 */ /* 0x000fea000b800000 */
[----:B------:R-:W0:Y:S01]  /*1750*/  LDC.64 R10, c[0x0][0x3b8] ;  /* 0x0000ee00ff0a7b82 */ /* 0x000e220000000a00 */
[----:B------:R-:W-:-:S07]  /*1760*/  HFMA2 R15, -RZ, RZ, -144.125, -15.6875 ;  /* 0xd881cbd8ff0f7431 */ /* 0x000fce00000001ff */
[----:B------:R-:W1:Y:S08]  /*1770*/  LDC.64 R12, c[0x0][0x3c0] ;  /* 0x0000f000ff0c7b82 */ /* 0x000e700000000a00 */
[----:B------:R-:W2:Y:S01]  /*1780*/  LDC.64 R22, c[0x0][0x3c8] ;  /* 0x0000f200ff167b82 */ /* 0x000ea20000000a00 */
[----:B0-----:R-:W-:-:S05]  /*1790*/  IMAD.WIDE.U32 R10, R14, 0x4, R10 ;  /* 0x000000040e0a7825 */ /* 0x001fca00078e000a */
[----:B------:R0:W-:Y:S01]  /*17a0*/  STG.E desc[UR20][R10.64], R15 ;  /* 0x0000000f0a007986 */ /* 0x0001e2000c101914 */
[----:B-1----:R-:W-:-:S05]  /*17b0*/  IMAD.WIDE.U32 R12, R14, 0x4, R12 ;  /* 0x000000040e0c7825 */ /* 0x002fca00078e000c */
[----:B------:R0:W-:Y:S01]  /*17c0*/  STG.E desc[UR20][R12.64], R8 ;  /* 0x000000080c007986 */ /* 0x0001e2000c101914 */
[----:B--2---:R-:W-:-:S05]  /*17d0*/  IMAD.WIDE.U32 R22, R14, 0x4, R22 ;  /* 0x000000040e167825 */ /* 0x004fca00078e0016 */
        /* <DEDUP_REMOVED lines=15> */
.L_x_23:
[----:B------:R-:W-:Y:S01]  /*18d0*/  IMAD.MOV.U32 R27, RZ, RZ, -0x277e3428 ;  /* 0xd881cbd8ff1b7424 */ /* 0x000fe200078e00ff */
[----:B------:R-:W2:Y:S04]  /*18e0*/  LDG.E R18, desc[UR20][R10.64] ;  /* 0x000000140a127981 */ /* 0x000ea8000c1e1900 */
[----:B------:R0:W-:Y:S04]  /*18f0*/  STG.E desc[UR20][R10.64+0x4], R27 ;  /* 0x0000041b0a007986 */ /* 0x0001e8000c101914 */
[----:B------:R0:W-:Y:S04]  /*1900*/  STG.E desc[UR20][R12.64+0x4], R8 ;  /* 0x000004080c007986 */ /* 0x0001e8000c101914 */
[----:B------:R0:W-:Y:S04]  /*1910*/  STG.E desc[UR20][R22.64+0x4], R21 ;  /* 0x0000041516007986 */ /* 0x0001e8000c101914 */
[----:B------:R-:W3:Y:S01]  /*1920*/  LDG.E R20, desc[UR20][R12.64+0x4] ;  /* 0x000004140c147981 */ /* 0x000ee2000c1e1900 */
[----:B--2---:R-:W-:-:S04]  /*1930*/  FFMA R3, R18, -1.9867999748689724461e-35, R3 ;  /* 0x85d345d712037823 */ /* 0x004fc80000000003 */
[----:B------:R-:W-:Y:S01]  /*1940*/  FADD R3, R3, -1.6815581571897804851e-44 ;  /* 0x8000000c03037421 */ /* 0x000fe20000000000 */
[----:B---3--:R-:W1:Y:S08]  /*1950*/  MUFU.RCP R2, R20 ;  /* 0x0000001400027308 */ /* 0x008e700000001000 */
[----:B------:R-:W2:Y:S01]  /*1960*/  FCHK P0, R21, R20 ;  /* 0x0000001415007302 */ /* 0x000ea20000000000 */
[----:B-1----:R-:W-:-:S04]  /*1970*/  FFMA R15, -R20, R2, 1 ;  /* 0x3f800000140f7423 */ /* 0x002fc80000000102 */
[----:B------:R-:W-:Y:S01]  /*1980*/  FFMA R2, R2, R15, R2 ;  /* 0x0000000f02027223 */ /* 0x000fe20000000002 */
[----:B------:R-:W-:-:S03]  /*1990*/  FADD R15, R0, R3 ;  /* 0x00000003000f7221 */ /* 0x000fc60000000000 */
        /* <DEDUP_REMOVED lines=9> */
.L_x_24:
        /* <DEDUP_REMOVED lines=22> */
.L_x_25:
        /* <DEDUP_REMOVED lines=22> */
.L_x_26:
[----:B------:R-:W2:Y:S01]  /*1cf0*/  LDG.E R11, desc[UR20][R10.64+0xc] ;  /* 0x00000c140a0b7981 */ /* 0x000ea2000c1e1900 */
[----:B------:R-:W-:Y:S01]  /*1d00*/  IADD3 R14, PT, PT, R14, 0x4, RZ ;  /* 0x000000040e0e7810 */ /* 0x000fe20007ffe0ff */
[----:B--2---:R-:W-:-:S04]  /*1d10*/  FFMA R0, R11, -1.9867999748689724461e-35, R0 ;  /* 0x85d345d70b007823 */ /* 0x004fc80000000000 */
[----:B------:R-:W-:-:S04]  /*1d20*/  FADD R0, R0, -1.6815581571897804851e-44 ;  /* 0x8000000c00007421 */ /* 0x000fc80000000000 */
[----:B------:R-:W-:-:S07]  /*1d30*/  FADD R0, R15, R0 ;  /* 0x000000000f007221 */ /* 0x000fce0000000000 */
.L_x_22:
[----:B------:R-:W-:-:S09]  /*1d40*/  UISETP.NE.AND UP0, UPT, UR5, URZ, UPT ;  /* 0x000000ff0500728c */ /* 0x000fd2000bf05270 */
[----:B------:R-:W-:Y:S05]  /*1d50*/  BRA.U !UP0, `(.L_x_21) ;  /* 0x0000000508507547 */ /* 0x000fea000b800000 */
[----:B------:R-:W-:-:S09]  /*1d60*/  UISETP.NE.AND UP0, UPT, UR5, 0x1, UPT ;  /* 0x000000010500788c */ /* 0x000fd2000bf05270 */
        /* <DEDUP_REMOVED lines=25> */
.L_x_28:
        /* <DEDUP_REMOVED lines=22> */
.L_x_29:
[----:B------:R-:W2:Y:S01]  /*2060*/  LDG.E R11, desc[UR20][R10.64+0x4] ;  /* 0x000004140a0b7981 */ /* 0x000ea2000c1e1900 */
[----:B------:R-:W-:Y:S01]  /*2070*/  IADD3 R14, PT, PT, R14, 0x2, RZ ;  /* 0x000000020e0e7810 */ /* 0x000fe20007ffe0ff */
[----:B--2---:R-:W-:-:S04]  /*2080*/  FFMA R2, R11, -1.9867999748689724461e-35, R2 ;  /* 0x85d345d70b027823 */ /* 0x004fc80000000002 */
[----:B------:R-:W-:-:S04]  /*2090*/  FADD R3, R2, -1.6815581571897804851e-44 ;  /* 0x8000000c02037421 */ /* 0x000fc80000000000 */
[----:B------:R-:W-:-:S07]  /*20a0*/  FADD R0, R0, R3 ;  /* 0x0000000300007221 */ /* 0x000fce0000000000 */
.L_x_27:
[----:B------:R-:W0:Y:S02]  /*20b0*/  LDCU UR6, c[0x0][0x394] ;  /* 0x00007280ff0677ac */ /* 0x000e240008000800 */
[----:B0-----:R-:W-:-:S09]  /*20c0*/  ULOP3.LUT UP0, URZ, UR6, 0x1, URZ, 0xc0, !UPT ;  /* 0x0000000106ff7892 */ /* 0x001fd2000f80c0ff */
        /* <DEDUP_REMOVED lines=20> */
[----:B------:R-:W-:Y:S01]  /*2210*/  IMAD.MOV.U32 R3, RZ, RZ, R20 ;  /* 0x000000ffff037224 */ /* 0x000fe200078e0014 */
[----:B------:R-:W-:Y:S02]  /*2220*/  MOV R2, R21 ;  /* 0x0000001500027202 */ /* 0x000fe40000000f00 */
[----:B------:R-:W-:-:S07]  /*2230*/  MOV R18, 0x2250 ;  /* 0x0000225000127802 */ /* 0x000fce0000000f00 */
[----:B------:R-:W-:Y:S05]  /*2240*/  CALL.REL.NOINC `($__internal_0_$__cuda_sm3x_div_rn_noftz_f32_slowpath) ;  /* 0x00000004003c7944 */ /* 0x000fea0003c00000 */
[----:B------:R-:W-:-:S07]  /*2250*/  MOV R2, R20 ;  /* 0x0000001400027202 */ /* 0x000fce0000000f00 */
.L_x_30:
[----:B------:R-:W2:Y:S02]  /*2260*/  LDG.E R11, desc[UR20][R10.64] ;  /* 0x000000140a0b7981 */ /* 0x000ea4000c1e1900 */
[----:B--2---:R-:W-:-:S04]  /*2270*/  FFMA R2, R11, -1.9867999748689724461e-35, R2 ;  /* 0x85d345d70b027823 */ /* 0x004fc80000000002 */
[----:B------:R-:W-:-:S04]  /*2280*/  FADD R3, R2, -1.6815581571897804851e-44 ;  /* 0x8000000c02037421 */ /* 0x000fc80000000000 */
[----:B------:R-:W-:-:S07]  /*2290*/  FADD R0, R0, R3 ;  /* 0x0000000300007221 */ /* 0x000fce0000000000 */
.L_x_21:
[----:B------:R-:W-:-:S13]  /*22a0*/  FSETP.NEU.AND P0, PT, R0, R9, PT ;  /* 0x000000090000720b */ /* 0x000fda0003f0d000 */
[----:B------:R-:W-:-:S07]  /*22b0*/  @!P0 FADD R0, R0, -R19 ;  /* 0x8000001300008221 */ /* 0x000fce0000000000 */
.L_x_10:
[----:B------:R-:W0:Y:S01]  /*22c0*/  LDCU UR6, c[0x0][0x384] ;  /* 0x00007080ff0677ac */ /* 0x000e220008000800 */
[----:B------:R-:W-:-:S04]  /*22d0*/  UIADD3 UR4, UPT, UPT, UR4, 0x1, URZ ;  /* 0x0000000104047890 */ /* 0x000fc8000fffe0ff */
[----:B0-----:R-:W-:-:S09]  /*22e0*/  UISETP.NE.AND UP0, UPT, UR4, UR6, UPT ;  /* 0x000000060400728c */ /* 0x001fd2000bf05270 */
[----:B------:R-:W-:Y:S05]  /*22f0*/  BRA.U !UP0, `(.L_x_0) ;  /* 0x0000000108e87547 */ /* 0x000fea000b800000 */
[----:B------:R-:W-:Y:S05]  /*2300*/  BRA `(.L_x_31) ;  /* 0xffffffe400ac7947 */ /* 0x000fea000383ffff */
.L_x_9:
[----:B------:R-:W0:Y:S02]  /*2310*/  LDCU UR5, c[0x0][0x384] ;  /* 0x00007080ff0577ac */ /* 0x000e240008000800 */
[----:B0-----:R-:W-:Y:S02]  /*2320*/  UISETP.GE.U32.AND UP0, UPT, UR5, 0x4, UPT ;  /* 0x000000040500788c */ /* 0x001fe4000bf06070 */
[----:B------:R-:W-:-:S07]  /*2330*/  ULOP3.LUT UR6, UR5, 0x3, URZ, 0xc0, !UPT ;  /* 0x0000000305067892 */ /* 0x000fce000f8ec0ff */
[----:B------:R-:W-:Y:S05]  /*2340*/  BRA.U !UP0, `(.L_x_32) ;  /* 0x0000000108987547 */ /* 0x000fea000b800000 */
[----:B------:R-:W0:Y:S01]  /*2350*/  LDCU UR7, c[0x0][0x398] ;  /* 0x00007300ff0777ac */ /* 0x000e220008000800 */
[----:B------:R-:W-:Y:S01]  /*2360*/  ULOP3.LUT UR5, UR5, 0x7ffffffc, URZ, 0xc0, !UPT ;  /* 0x7ffffffc05057892 */ /* 0x000fe2000f8ec0ff */
[----:B------:R-:W-:-:S11]  /*2370*/  UMOV UR4, URZ ;  /* 0x000000ff00047c82 */ /* 0x000fd60008000000 */
.L_x_36:
[----:B------:R-:W-:Y:S01]  /*2380*/  FSETP.GE.AND P0, PT, R0, R5, PT ;  /* 0x000000050000720b */ /* 0x000fe20003f06000 */
[----:B------:R-:W-:-:S04]  /*2390*/  UIADD3 UR4, UPT, UPT, UR4, 0x4, URZ ;  /* 0x0000000404047890 */ /* 0x000fc8000fffe0ff */
[----:B------:R-:W-:-:S08]  /*23a0*/  UISETP.NE.AND UP0, UPT, UR4, UR5, UPT ;  /* 0x000000050400728c */ /* 0x000fd0000bf05270 */
[----:B------:R-:W-:Y:S05]  /*23b0*/  @!P0 BRA `(.L_x_33) ;  /* 0x0000000000388947 */ /* 0x000fea0003800000 */
[----:B0-----:R-:W-:-:S04]  /*23c0*/  FADD R3, R0, UR7 ;  /* 0x0000000700037e21 */ /* 0x001fc80008000000 */
[----:B------:R-:W-:-:S05]  /*23d0*/  FADD R3, R4, R3 ;  /* 0x0000000304037221 */ /* 0x000fca0000000000 */
[----:B------:R-:W-:-:S04]  /*23e0*/  FSETP.GEU.AND P0, PT, R3, R17, PT ;  /* 0x000000110300720b */ /* 0x000fc80003f0e000 */
[----:B------:R-:W-:-:S04]  /*23f0*/  FSEL R0, R16, R3, !P0 ;  /* 0x0000000310007208 */ /* 0x000fc80004000000 */
[----:B------:R-:W-:-:S13]  /*2400*/  FSETP.NEU.AND P0, PT, R0, R9, PT ;  /* 0x000000090000720b */ /* 0x000fda0003f0d000 */
[----:B------:R-:W-:-:S05]  /*2410*/  @!P0 FADD R0, R0, -R19 ;  /* 0x8000001300008221 */ /* 0x000fca0000000000 */
[----:B------:R-:W-:-:S13]  /*2420*/  FSETP.GE.AND P0, PT, R0, R5, PT ;  /* 0x000000050000720b */ /* 0x000fda0003f06000 */
[----:B------:R-:W-:Y:S05]  /*2430*/  @!P0 BRA `(.L_x_34) ;  /* 0x0000000000388947 */ /* 0x000fea0003800000 */
[----:B------:R-:W-:-:S04]  /*2440*/  FADD R3, R0, UR7 ;  /* 0x0000000700037e21 */ /* 0x000fc80008000000 */
[----:B------:R-:W-:-:S05]  /*2450*/  FADD R3, R4, R3 ;  /* 0x0000000304037221 */ /* 0x000fca0000000000 */
[----:B------:R-:W-:-:S04]  /*2460*/  FSETP.GEU.AND P0, PT, R3, R17, PT ;  /* 0x000000110300720b */ /* 0x000fc80003f0e000 */
[----:B------:R-:W-:-:S04]  /*2470*/  FSEL R0, R16, R3, !P0 ;  /* 0x0000000310007208 */ /* 0x000fc80004000000 */
[----:B------:R-:W-:-:S13]  /*2480*/  FSETP.NEU.AND P0, PT, R0, R9, PT ;  /* 0x000000090000720b */ /* 0x000fda0003f0d000 */
[----:B------:R-:W-:-:S07]  /*2490*/  @!P0 FADD R0, R0, -R19 ;  /* 0x8000001300008221 */ /* 0x000fce0000000000 */
.L_x_33:
[----:B------:R-:W-:-:S13]  /*24a0*/  FSETP.GE.AND P0, PT, R0, R5, PT ;  /* 0x000000050000720b */ /* 0x000fda0003f06000 */
[----:B------:R-:W-:Y:S05]  /*24b0*/  @!P0 BRA `(.L_x_35) ;  /* 0x0000000000388947 */ /* 0x000fea0003800000 */
[----:B0-----:R-:W-:-:S04]  /*24c0*/  FADD R3, R0, UR7 ;  /* 0x0000000700037e21 */ /* 0x001fc80008000000 */
[----:B------:R-:W-:-:S05]  /*24d0*/  FADD R3, R4, R3 ;  /* 0x0000000304037221 */ /* 0x000fca0000000000 */
[----:B------:R-:W-:-:S04]  /*24e0*/  FSETP.GEU.AND P0, PT, R3, R17, PT ;  /* 0x000000110300720b */ /* 0x000fc80003f0e000 */
[----:B------:R-:W-:-:S04]  /*24f0*/  FSEL R0, R16, R3, !P0 ;  /* 0x0000000310007208 */ /* 0x000fc80004000000 */
[----:B------:R-:W-:-:S13]  /*2500*/  FSETP.NEU.AND P0, PT, R0, R9, PT ;  /* 0x000000090000720b */ /* 0x000fda0003f0d000 */
[----:B------:R-:W-:-:S07]  /*2510*/  @!P0 FADD R0, R0, -R19 ;  /* 0x8000001300008221 */ /* 0x000fce0000000000 */
.L_x_34:
        /* <DEDUP_REMOVED lines=8> */
.L_x_35:
[----:B------:R-:W-:Y:S05]  /*25a0*/  BRA.U UP0, `(.L_x_36) ;  /* 0xfffffffd00747547 */ /* 0x000fea000b83ffff */
.L_x_32:
[----:B------:R-:W-:-:S09]  /*25b0*/  UISETP.NE.AND UP0, UPT, UR6, URZ, UPT ;  /* 0x000000ff0600728c */ /* 0x000fd2000bf05270 */
[----:B------:R-:W-:Y:S05]  /*25c0*/  BRA.U !UP0, `(.L_x_0) ;  /* 0x0000000108347547 */ /* 0x000fea000b800000 */
[----:B------:R-:W1:Y:S01]  /*25d0*/  LDCU UR5, c[0x0][0x398] ;  /* 0x00007300ff0577ac */ /* 0x000e620008000800 */
[----:B------:R-:W-:-:S05]  /*25e0*/  UMOV UR4, URZ ;  /* 0x000000ff00047c82 */ /* 0x000fca0008000000 */
.L_x_38:
[----:B------:R-:W-:Y:S01]  /*25f0*/  FSETP.GE.AND P0, PT, R0, R5, PT ;  /* 0x000000050000720b */ /* 0x000fe20003f06000 */
[----:B------:R-:W-:-:S04]  /*2600*/  UIADD3 UR4, UPT, UPT, UR4, 0x1, URZ ;  /* 0x0000000104047890 */ /* 0x000fc8000fffe0ff */
[----:B------:R-:W-:-:S08]  /*2610*/  UISETP.NE.AND UP0, UPT, UR4, UR6, UPT ;  /* 0x000000060400728c */ /* 0x000fd0000bf05270 */
[----:B------:R-:W-:Y:S05]  /*2620*/  @!P0 BRA `(.L_x_37) ;  /* 0x0000000000188947 */ /* 0x000fea0003800000 */
[----:B-1----:R-:W-:-:S04]  /*2630*/  FADD R3, R0, UR5 ;  /* 0x0000000500037e21 */ /* 0x002fc80008000000 */
[----:B------:R-:W-:-:S05]  /*2640*/  FADD R3, R4, R3 ;  /* 0x0000000304037221 */ /* 0x000fca0000000000 */
[----:B------:R-:W-:-:S04]  /*2650*/  FSETP.GEU.AND P0, PT, R3, R17, PT ;  /* 0x000000110300720b */ /* 0x000fc80003f0e000 */
[----:B------:R-:W-:-:S04]  /*2660*/  FSEL R0, R16, R3, !P0 ;  /* 0x0000000310007208 */ /* 0x000fc80004000000 */
[----:B------:R-:W-:-:S13]  /*2670*/  FSETP.NEU.AND P0, PT, R0, R9, PT ;  /* 0x000000090000720b */ /* 0x000fda0003f0d000 */
[----:B------:R-:W-:-:S07]  /*2680*/  @!P0 FADD R0, R0, -R19 ;  /* 0x8000001300008221 */ /* 0x000fce0000000000 */
.L_x_37:
[----:B------:R-:W-:Y:S05]  /*2690*/  BRA.U UP0, `(.L_x_38) ;  /* 0xfffffffd00d47547 */ /* 0x000fea000b83ffff */
.L_x_0:
[----:B------:R-:W2:Y:S01]  /*26a0*/  F2F.F64.F32 R2, R0 ;  /* 0x0000000000027310 */ /* 0x000ea20000201800 */
[----:B------:R-:W-:Y:S01]  /*26b0*/  MOV R8, 0x0 ;  /* 0x0000000000087802 */ /* 0x000fe20000000f00 */
[----:B-1----:R-:W1:Y:S05]  /*26c0*/  LDCU.64 UR4, c[0x4][0x8] ;  /* 0x01000100ff0477ac */ /* 0x002e6a0008000a00 */
[----:B------:R-:W3:Y:S01]  /*26d0*/  LDC.64 R8, c[0x4][R8] ;  /* 0x0100000008087b82 */ /* 0x000ee20000000a00 */
[----:B--2---:R2:W-:Y:S01]  /*26e0*/  STL.64 [R1], R2 ;  /* 0x0000000201007387 */ /* 0x0045e20000100a00 */
[----:B-1----:R-:W-:Y:S02]  /*26f0*/  MOV R4, UR4 ;  /* 0x0000000400047c02 */ /* 0x002fe40008000f00 */
[----:B------:R-:W-:-:S07]  /*2700*/  MOV R5, UR5 ;  /* 0x0000000500057c02 */ /* 0x000fce0008000f00 */
[----:B------:R-:W-:-:S07]  /*2710*/  LEPC R20, `(.L_x_39) ;  /* 0x000000001014794e */ /* 0x000fce0000000000 */
[----:B0-23--:R-:W-:Y:S05]  /*2720*/  CALL.ABS.NOINC R8 ;  /* 0x0000000008007343 */ /* 0x00dfea0003c00000 */
.L_x_39:
[----:B------:R-:W-:Y:S05]  /*2730*/  EXIT ;  /* 0x000000000000794d */ /* 0x000fea0003800000 */
        .weak           $__internal_0_$__cuda_sm3x_div_rn_noftz_f32_slowpath
        .type           $__internal_0_$__cuda_sm3x_div_rn_noftz_f32_slowpath,@function
        .size           $__internal_0_$__cuda_sm3x_div_rn_noftz_f32_slowpath,(.L_x_49 - $__internal_0_$__cuda_sm3x_div_rn_noftz_f32_slowpath)
$__internal_0_$__cuda_sm3x_div_rn_noftz_f32_slowpath:
[----:B------:R-:W-:Y:S02]  /*2740*/  SHF.R.U32.HI R20, RZ, 0x17, R3 ;  /* 0x00000017ff147819 */ /* 0x000fe40000011603 */
[----:B------:R-:W-:Y:S02]  /*2750*/  SHF.R.U32.HI R24, RZ, 0x17, R2 ;  /* 0x00000017ff187819 */ /* 0x000fe40000011602 */
[----:B------:R-:W-:Y:S02]  /*2760*/  LOP3.LUT R20, R20, 0xff, RZ, 0xc0, !PT ;  /* 0x000000ff14147812 */ /* 0x000fe400078ec0ff */
[----:B------:R-:W-:Y:S02]  /*2770*/  LOP3.LUT R25, R24, 0xff, RZ, 0xc0, !PT ;  /* 0x000000ff18197812 */ /* 0x000fe400078ec0ff */
[----:B------:R-:W-:Y:S02]  /*2780*/  IADD3 R27, PT, PT, R20, -0x1, RZ ;  /* 0xffffffff141b7810 */ /* 0x000fe40007ffe0ff */
[----:B------:R-:W-:-:S02]  /*2790*/  IADD3 R26, PT, PT, R25, -0x1, RZ ;  /* 0xffffffff191a7810 */ /* 0x000fc40007ffe0ff */
[----:B------:R-:W-:-:S04]  /*27a0*/  ISETP.GT.U32.AND P0, PT, R27, 0xfd, PT ;  /* 0x000000fd1b00780c */ /* 0x000fc80003f04070 */
[----:B------:R-:W-:-:S13]  /*27b0*/  ISETP.GT.U32.OR P0, PT, R26, 0xfd, P0 ;  /* 0x000000fd1a00780c */ /* 0x000fda0000704470 */
[----:B------:R-:W-:Y:S01]  /*27c0*/  @!P0 MOV R24, RZ ;  /* 0x000000ff00188202 */ /* 0x000fe20000000f00 */
[----:B------:R-:W-:Y:S06]  /*27d0*/  @!P0 BRA `(.L_x_40) ;  /* 0x00000000005c8947 */ /* 0x000fec0003800000 */
[----:B------:R-:W-:Y:S02]  /*27e0*/  FSETP.GTU.FTZ.AND P0, PT, |R2|, +INF , PT ;  /* 0x7f8000000200780b */ /* 0x000fe40003f1c200 */
[----:B------:R-:W-:-:S04]  /*27f0*/  FSETP.GTU.FTZ.AND P1, PT, |R3|, +INF , PT ;  /* 0x7f8000000300780b */ /* 0x000fc80003f3c200 */
[----:B------:R-:W-:-:S13]  /*2800*/  PLOP3.LUT P0, PT, P0, P1, PT, 0xf8, 0x8f ;  /* 0x00000000008f781c */ /* 0x000fda0000703f70 */
[----:B------:R-:W-:Y:S05]  /*2810*/  @P0 BRA `(.L_x_41) ;  /* 0x0000000400440947 */ /* 0x000fea0003800000 */
[----:B------:R-:W-:-:S13]  /*2820*/  LOP3.LUT P0, RZ, R3, 0x7fffffff, R2, 0xc8, !PT ;  /* 0x7fffffff03ff7812 */ /* 0x000fda000780c802 */
[----:B------:R-:W-:Y:S05]  /*2830*/  @!P0 BRA `(.L_x_42) ;  /* 0x0000000400348947 */ /* 0x000fea0003800000 */
[C---:B------:R-:W-:Y:S02]  /*2840*/  FSETP.NEU.FTZ.AND P2, PT, |R2|.reuse, +INF , PT ;  /* 0x7f8000000200780b */ /* 0x040fe40003f5d200 */
[----:B------:R-:W-:Y:S02]  /*2850*/  FSETP.NEU.FTZ.AND P1, PT, |R3|, +INF , PT ;  /* 0x7f8000000300780b */ /* 0x000fe40003f3d200 */
[----:B------:R-:W-:-:S11]  /*2860*/  FSETP.NEU.FTZ.AND P0, PT, |R2|, +INF , PT ;  /* 0x7f8000000200780b */ /* 0x000fd60003f1d200 */
[----:B------:R-:W-:Y:S05]  /*2870*/  @!P1 BRA !P2, `(.L_x_42) ;  /* 0x0000000400249947 */ /* 0x000fea0005000000 */
[----:B------:R-:W-:-:S04]  /*2880*/  LOP3.LUT P2, RZ, R2, 0x7fffffff, RZ, 0xc0, !PT ;  /* 0x7fffffff02ff7812 */ /* 0x000fc8000784c0ff */
[----:B------:R-:W-:-:S13]  /*2890*/  PLOP3.LUT P1, PT, P1, P2, PT, 0x2f, 0xf2 ;  /* 0x0000000000f2781c */ /* 0x000fda0000f24577 */
[----:B------:R-:W-:Y:S05]  /*28a0*/  @P1 BRA `(.L_x_43) ;  /* 0x0000000400101947 */ /* 0x000fea0003800000 */
[----:B------:R-:W-:-:S04]  /*28b0*/  LOP3.LUT P1, RZ, R3, 0x7fffffff, RZ, 0xc0, !PT ;  /* 0x7fffffff03ff7812 */ /* 0x000fc8000782c0ff */
[----:B------:R-:W-:-:S13]  /*28c0*/  PLOP3.LUT P0, PT, P0, P1, PT, 0x2f, 0xf2 ;  /* 0x0000000000f2781c */ /* 0x000fda0000702577 */
[----:B------:R-:W-:Y:S05]  /*28d0*/  @P0 BRA `(.L_x_44) ;  /* 0x0000000000f80947 */ /* 0x000fea0003800000 */
[----:B------:R-:W-:Y:S02]  /*28e0*/  ISETP.GE.AND P0, PT, R26, RZ, PT ;  /* 0x000000ff1a00720c */ /* 0x000fe40003f06270 */
[----:B------:R-:W-:-:S11]  /*28f0*/  ISETP.GE.AND P1, PT, R27, RZ, PT ;  /* 0x000000ff1b00720c */ /* 0x000fd60003f26270 */
[----:B------:R-:W-:Y:S01]  /*2900*/  @P0 MOV R24, RZ ;  /* 0x000000ff00180202 */ /* 0x000fe20000000f00 */
[----:B------:R-:W-:Y:S01]  /*2910*/  @!P0 FFMA R2, R2, 1.84467440737095516160e+19, RZ ;  /* 0x5f80000002028823 */ /* 0x000fe200000000ff */
[----:B------:R-:W-:Y:S01]  /*2920*/  @!P0 MOV R24, 0xffffffc0 ;  /* 0xffffffc000188802 */ /* 0x000fe20000000f00 */
[----:B------:R-:W-:-:S03]  /*2930*/  @!P1 FFMA R3, R3, 1.84467440737095516160e+19, RZ ;  /* 0x5f80000003039823 */ /* 0x000fc600000000ff */
[----:B------:R-:W-:-:S07]  /*2940*/  @!P1 IADD3 R24, PT, PT, R24, 0x40, RZ ;  /* 0x0000004018189810 */ /* 0x000fce0007ffe0ff */
.L_x_40:
[----:B------:R-:W-:Y:S02]  /*2950*/  LEA R26, R20, 0xc0800000, 0x17 ;  /* 0xc0800000141a7811 */ /* 0x000fe400078eb8ff */
[----:B------:R-:W-:Y:S02]  /*2960*/  IADD3 R25, PT, PT, R25, -0x7f, RZ ;  /* 0xffffff8119197810 */ /* 0x000fe40007ffe0ff */
[----:B------:R-:W-:-:S03]  /*2970*/  IADD3 R27, PT, PT, -R26, R3, RZ ;  /* 0x000000031a1b7210 */ /* 0x000fc60007ffe1ff */
[----:B------:R-:W-:Y:S01]  /*2980*/  IMAD R2, R25, -0x800000, R2 ;  /* 0xff80000019027824 */ /* 0x000fe200078e0202 */
[----:B------:R-:W0:Y:S01]  /*2990*/  MUFU.RCP R3, R27 ;  /* 0x0000001b00037308 */ /* 0x000e220000001000 */
[----:B------:R-:W-:Y:S01]  /*29a0*/  FADD.FTZ R29, -R27, -RZ ;  /* 0x800000ff1b1d7221 */ /* 0x000fe20000010100 */
[----:B------:R-:W-:-:S04]  /*29b0*/  IADD3 R25, PT, PT, R25, 0x7f, -R20 ;  /* 0x0000007f19197810 */ /* 0x000fc80007ffe814 */
[----:B------:R-:W-:Y:S01]  /*29c0*/  IADD3 R25, PT, PT, R25, R24, RZ ;  /* 0x0000001819197210 */ /* 0x000fe20007ffe0ff */
[----:B0-----:R-:W-:-:S04]  /*29d0*/  FFMA R26, R3, R29, 1 ;  /* 0x3f800000031a7423 */ /* 0x001fc8000000001d */
[----:B------:R-:W-:-:S04]  /*29e0*/  FFMA R3, R3, R26, R3 ;  /* 0x0000001a03037223 */ /* 0x000fc80000000003 */
[----:B------:R-:W-:-:S04]  /*29f0*/  FFMA R26, R2, R3, RZ ;  /* 0x00000003021a7223 */ /* 0x000fc800000000ff */
[----:B------:R-:W-:-:S04]  /*2a00*/  FFMA R28, R29, R26, R2 ;  /* 0x0000001a1d1c7223 */ /* 0x000fc80000000002 */
[----:B------:R-:W-:-:S04]  /*2a10*/  FFMA R26, R3, R28, R26 ;  /* 0x0000001c031a7223 */ /* 0x000fc8000000001a */
[----:B------:R-:W-:-:S04]  /*2a20*/  FFMA R29, R29, R26, R2 ;  /* 0x0000001a1d1d7223 */ /* 0x000fc80000000002 */
[----:B------:R-:W-:-:S05]  /*2a30*/  FFMA R2, R3, R29, R26 ;  /* 0x0000001d03027223 */ /* 0x000fca000000001a */
[----:B------:R-:W-:-:S04]  /*2a40*/  SHF.R.U32.HI R20, RZ, 0x17, R2 ;  /* 0x00000017ff147819 */ /* 0x000fc80000011602 */
[----:B------:R-:W-:-:S04]  /*2a50*/  LOP3.LUT R20, R20, 0xff, RZ, 0xc0, !PT ;  /* 0x000000ff14147812 */ /* 0x000fc800078ec0ff */
[----:B------:R-:W-:-:S04]  /*2a60*/  IADD3 R27, PT, PT, R20, R25, RZ ;  /* 0x00000019141b7210 */ /* 0x000fc80007ffe0ff */
[----:B------:R-:W-:-:S04]  /*2a70*/  IADD3 R20, PT, PT, R27, -0x1, RZ ;  /* 0xffffffff1b147810 */ /* 0x000fc80007ffe0ff */
[----:B------:R-:W-:-:S13]  /*2a80*/  ISETP.GE.U32.AND P0, PT, R20, 0xfe, PT ;  /* 0x000000fe1400780c */ /* 0x000fda0003f06070 */
[----:B------:R-:W-:Y:S05]  /*2a90*/  @!P0 BRA `(.L_x_45) ;  /* 0x0000000000808947 */ /* 0x000fea0003800000 */
[----:B------:R-:W-:-:S13]  /*2aa0*/  ISETP.GT.AND P0, PT, R27, 0xfe, PT ;  /* 0x000000fe1b00780c */ /* 0x000fda0003f04270 */
[----:B------:R-:W-:Y:S05]  /*2ab0*/  @P0 BRA `(.L_x_46) ;  /* 0x00000000006c0947 */ /* 0x000fea0003800000 */
[----:B------:R-:W-:-:S13]  /*2ac0*/  ISETP.GE.AND P0, PT, R27, 0x1, PT ;  /* 0x000000011b00780c */ /* 0x000fda0003f06270 */
[----:B------:R-:W-:Y:S05]  /*2ad0*/  @P0 BRA `(.L_x_47) ;  /* 0x0000000000980947 */ /* 0x000fea0003800000 */
[----:B------:R-:W-:Y:S02]  /*2ae0*/  ISETP.GE.AND P0, PT, R27, -0x18, PT ;  /* 0xffffffe81b00780c */ /* 0x000fe40003f06270 */
[----:B------:R-:W-:-:S11]  /*2af0*/  LOP3.LUT R2, R2, 0x80000000, RZ, 0xc0, !PT ;  /* 0x8000000002027812 */ /* 0x000fd600078ec0ff */
[----:B------:R-:W-:Y:S05]  /*2b00*/  @!P0 BRA `(.L_x_47) ;  /* 0x00000000008c8947 */ /* 0x000fea0003800000 */
[-CC-:B------:R-:W-:Y:S01]  /*2b10*/  FFMA.RZ R20, R3, R29.reuse, R26.reuse ;  /* 0x0000001d03147223 */ /* 0x180fe2000000c01a */
[C---:B------:R-:W-:Y:S02]  /*2b20*/  IADD3 R25, PT, PT, R27.reuse, 0x20, RZ ;  /* 0x000000201b197810 */ /* 0x040fe40007ffe0ff */
[----:B------:R-:W-:Y:S02]  /*2b30*/  ISETP.NE.AND P2, PT, R27, RZ, PT ;  /* 0x000000ff1b00720c */ /* 0x000fe40003f45270 */
[----:B------:R-:W-:Y:S01]  /*2b40*/  LOP3.LUT R24, R20, 0x7fffff, RZ, 0xc0, !PT ;  /* 0x007fffff14187812 */ /* 0x000fe200078ec0ff */
[CCC-:B------:R-:W-:Y:S01]  /*2b50*/  FFMA.RP R20, R3.reuse, R29.reuse, R26.reuse ;  /* 0x0000001d03147223 */ /* 0x1c0fe2000000801a */
[----:B------:R-:W-:Y:S01]  /*2b60*/  FFMA.RM R3, R3, R29, R26 ;  /* 0x0000001d03037223 */ /* 0x000fe2000000401a */
[----:B------:R-:W-:Y:S02]  /*2b70*/  ISETP.NE.AND P1, PT, R27, RZ, PT ;  /* 0x000000ff1b00720c */ /* 0x000fe40003f25270 */
[----:B------:R-:W-:-:S02]  /*2b80*/  LOP3.LUT R24, R24, 0x800000, RZ, 0xfc, !PT ;  /* 0x0080000018187812 */ /* 0x000fc400078efcff */
[----:B------:R-:W-:Y:S02]  /*2b90*/  IADD3 R26, PT, PT, -R27, RZ, RZ ;  /* 0x000000ff1b1a7210 */ /* 0x000fe40007ffe1ff */
[----:B------:R-:W-:Y:S02]  /*2ba0*/  SHF.L.U32 R25, R24, R25, RZ ;  /* 0x0000001918197219 */ /* 0x000fe400000006ff */
[----:B------:R-:W-:Y:S02]  /*2bb0*/  FSETP.NEU.FTZ.AND P0, PT, R20, R3, PT ;  /* 0x000000031400720b */ /* 0x000fe40003f1d000 */
[----:B------:R-:W-:Y:S02]  /*2bc0*/  SEL R3, R26, RZ, P2 ;  /* 0x000000ff1a037207 */ /* 0x000fe40001000000 */
[----:B------:R-:W-:Y:S02]  /*2bd0*/  ISETP.NE.AND P1, PT, R25, RZ, P1 ;  /* 0x000000ff1900720c */ /* 0x000fe40000f25270 */
[----:B------:R-:W-:-:S02]  /*2be0*/  SHF.R.U32.HI R3, RZ, R3, R24 ;  /* 0x00000003ff037219 */ /* 0x000fc40000011618 */
[----:B------:R-:W-:Y:S02]  /*2bf0*/  PLOP3.LUT P0, PT, P0, P1, PT, 0xf8, 0x8f ;  /* 0x00000000008f781c */ /* 0x000fe40000703f70 */
[----:B------:R-:W-:Y:S02]  /*2c00*/  SHF.R.U32.HI R25, RZ, 0x1, R3 ;  /* 0x00000001ff197819 */ /* 0x000fe40000011603 */
[----:B------:R-:W-:-:S04]  /*2c10*/  SEL R20, RZ, 0x1, !P0 ;  /* 0x00000001ff147807 */ /* 0x000fc80004000000 */
[----:B------:R-:W-:-:S04]  /*2c20*/  LOP3.LUT R20, R20, 0x1, R25, 0xf8, !PT ;  /* 0x0000000114147812 */ /* 0x000fc800078ef819 */
[----:B------:R-:W-:-:S04]  /*2c30*/  LOP3.LUT R20, R20, R3, RZ, 0xc0, !PT ;  /* 0x0000000314147212 */ /* 0x000fc800078ec0ff */
[----:B------:R-:W-:-:S04]  /*2c40*/  IADD3 R25, PT, PT, R25, R20, RZ ;  /* 0x0000001419197210 */ /* 0x000fc80007ffe0ff */
[----:B------:R-:W-:Y:S01]  /*2c50*/  LOP3.LUT R2, R25, R2, RZ, 0xfc, !PT ;  /* 0x0000000219027212 */ /* 0x000fe200078efcff */
[----:B------:R-:W-:Y:S06]  /*2c60*/  BRA `(.L_x_47) ;  /* 0x0000000000347947 */ /* 0x000fec0003800000 */
.L_x_46:
[----:B------:R-:W-:-:S04]  /*2c70*/  LOP3.LUT R2, R2, 0x80000000, RZ, 0xc0, !PT ;  /* 0x8000000002027812 */ /* 0x000fc800078ec0ff */
[----:B------:R-:W-:Y:S01]  /*2c80*/  LOP3.LUT R2, R2, 0x7f800000, RZ, 0xfc, !PT ;  /* 0x7f80000002027812 */ /* 0x000fe200078efcff */
[----:B------:R-:W-:Y:S06]  /*2c90*/  BRA `(.L_x_47) ;  /* 0x0000000000287947 */ /* 0x000fec0003800000 */
.L_x_45:
[----:B------:R-:W-:Y:S01]  /*2ca0*/  LEA R2, R25, R2, 0x17 ;  /* 0x0000000219027211 */ /* 0x000fe200078eb8ff */
[----:B------:R-:W-:Y:S06]  /*2cb0*/  BRA `(.L_x_47) ;  /* 0x0000000000207947 */ /* 0x000fec0003800000 */
.L_x_44:
[----:B------:R-:W-:-:S04]  /*2cc0*/  LOP3.LUT R2, R3, 0x80000000, R2, 0x48, !PT ;  /* 0x8000000003027812 */ /* 0x000fc800078e4802 */
[----:B------:R-:W-:Y:S01]  /*2cd0*/  LOP3.LUT R2, R2, 0x7f800000, RZ, 0xfc, !PT ;  /* 0x7f80000002027812 */ /* 0x000fe200078efcff */
[----:B------:R-:W-:Y:S06]  /*2ce0*/  BRA `(.L_x_47) ;  /* 0x0000000000147947 */ /* 0x000fec0003800000 */
.L_x_43:
[----:B------:R-:W-:Y:S01]  /*2cf0*/  LOP3.LUT R2, R3, 0x80000000, R2, 0x48, !PT ;  /* 0x8000000003027812 */ /* 0x000fe200078e4802 */
[----:B------:R-:W-:Y:S06]  /*2d00*/  BRA `(.L_x_47) ;  /* 0x00000000000c7947 */ /* 0x000fec0003800000 */
.L_x_42:
[----:B------:R-:W0:Y:S01]  /*2d10*/  MUFU.RSQ R2, -QNAN ;  /* 0xffc0000000027908 */ /* 0x000e220000001400 */
[----:B------:R-:W-:Y:S05]  /*2d20*/  BRA `(.L_x_47) ;  /* 0x0000000000047947 */ /* 0x000fea0003800000 */
.L_x_41:
[----:B------:R-:W-:-:S07]  /*2d30*/  FADD.FTZ R2, R2, R3 ;  /* 0x0000000302027221 */ /* 0x000fce0000010000 */
.L_x_47:
[----:B------:R-:W-:Y:S01]  /*2d40*/  HFMA2 R3, -RZ, RZ, 0, 0 ;  /* 0x00000000ff037431 */ /* 0x000fe200000001ff */
[----:B0-----:R-:W-:Y:S02]  /*2d50*/  MOV R20, R2 ;  /* 0x0000000200147202 */ /* 0x001fe40000000f00 */
[----:B------:R-:W-:-:S04]  /*2d60*/  MOV R2, R18 ;  /* 0x0000001200027202 */ /* 0x000fc80000000f00 */
[----:B------:R-:W-:Y:S05]  /*2d70*/  RET.REL.NODEC R2 `(_Z7computefifffifffffffPfS_S_fffffffffff) ;  /* 0xffffffd002a07950 */ /* 0x000fea0003c3ffff */
.L_x_48:
[----:B------:R-:W-:-:S00]  /*2d80*/  BRA `(.L_x_48) ;  /* 0xfffffffc00fc7947 */ /* 0x000fc0000383ffff */
[----:B------:R-:W-:-:S00]  /*2d90*/  NOP ;  /* 0x0000000000007918 */ /* 0x000fc00000000000 */
        /* <DEDUP_REMOVED lines=14> */
.L_x_49:


//--------------------- .nv.global.init           --------------------------
	.section	.nv.global.init,"aw",@progbits
.nv.global.init:
	.type		$str,@object
	.size		$str,(.L_0 - $str)
$str:
        /*0000*/ 	.byte	0x25, 0x2e, 0x31, 0x37, 0x67, 0x0a, 0x00
.L_0:


//--------------------- .nv.shared.reserved.0     --------------------------
	.section	.nv.shared.reserved.0,"aw",@nobits
	.weak		__nv_reservedSMEM_offset_0_alias
	.size		__nv_reservedSMEM_offset_0_alias, 0, 64
	.other		__nv_reservedSMEM_offset_0_alias,@"STO_CUDA_RESERVED_SHARED STV_DEFAULT"
__nv_reservedSMEM_offset_0_alias:
	.zero		0
	.zero		64


//--------------------- .nv.constant0._Z7computefifffifffffffPfS_S_fffffffffff --------------------------
	.section	.nv.constant0._Z7computefifffifffffffPfS_S_fffffffffff,"a",@progbits
	.sectionflags	@""
	.align	4
.nv.constant0._Z7computefifffifffffffPfS_S_fffffffffff:
	.zero		1020


//--------------------- SYMBOLS --------------------------

	.type		.nv.reservedSmem.offset0,@object
	.size		.nv.reservedSmem.offset0,0x4
	.type		vprintf,@function
